//
// Generated by NVIDIA NVVM Compiler
//
// Compiler Build ID: CL-36424714
// Cuda compilation tools, release 13.0, V13.0.88
// Based on NVVM 20.0.0
//

.version 9.0
.target sm_100
.address_size 64

	// .globl	_Z19computeForcesKerneliPK7double3PS_

.visible .entry _Z19computeForcesKerneliPK7double3PS_(
	.param .u32 _Z19computeForcesKerneliPK7double3PS__param_0,
	.param .u64 .ptr .align 1 _Z19computeForcesKerneliPK7double3PS__param_1,
	.param .u64 .ptr .align 1 _Z19computeForcesKerneliPK7double3PS__param_2
)
{
	.reg .pred 	%p<18>;
	.reg .b32 	%r<35>;
	.reg .b64 	%rd<22>;
	.reg .b64 	%fd<210>;

	ld.param.u32 	%r17, [_Z19computeForcesKerneliPK7double3PS__param_0];
	ld.param.u64 	%rd7, [_Z19computeForcesKerneliPK7double3PS__param_1];
	ld.param.u64 	%rd8, [_Z19computeForcesKerneliPK7double3PS__param_2];
	cvta.to.global.u64 	%rd1, %rd7;
	cvta.to.global.u64 	%rd2, %rd8;
	mov.u32 	%r18, %ctaid.x;
	mov.u32 	%r1, %ntid.x;
	mov.u32 	%r19, %tid.x;
	mad.lo.s32 	%r29, %r18, %r1, %r19;
	setp.ge.s32 	%p1, %r29, %r17;
	@%p1 bra 	$L__BB0_26;
	setp.gt.s32 	%p2, %r17, 0;
	mov.u32 	%r20, %nctaid.x;
	mul.lo.s32 	%r3, %r20, %r1;
	@%p2 bra 	$L__BB0_2;
	bra.uni 	$L__BB0_25;
$L__BB0_2:
	and.b32  	%r4, %r17, 2147483644;
	add.s64 	%rd4, %rd1, 48;
$L__BB0_3:
	setp.lt.u32 	%p4, %r17, 4;
	mul.wide.s32 	%rd12, %r29, 24;
	add.s64 	%rd3, %rd1, %rd12;
	mov.f64 	%fd179, 0d0000000000000000;
	mov.b32 	%r33, 0;
	mov.f64 	%fd178, %fd179;
	mov.f64 	%fd177, %fd179;
	@%p4 bra 	$L__BB0_14;
	neg.s32 	%r30, %r29;
	mov.f64 	%fd179, 0d0000000000000000;
	mov.b32 	%r31, 0;
	mov.u64 	%rd21, %rd4;
$L__BB0_5:
	.pragma "nounroll";
	setp.eq.s32 	%p5, %r30, 0;
	@%p5 bra 	$L__BB0_7;
	ld.global.f64 	%fd61, [%rd21+-48];
	ld.global.f64 	%fd62, [%rd3];
	sub.f64 	%fd63, %fd61, %fd62;
	ld.global.f64 	%fd64, [%rd21+-40];
	ld.global.f64 	%fd65, [%rd3+8];
	sub.f64 	%fd66, %fd64, %fd65;
	ld.global.f64 	%fd67, [%rd21+-32];
	ld.global.f64 	%fd68, [%rd3+16];
	sub.f64 	%fd69, %fd67, %fd68;
	mul.f64 	%fd70, %fd66, %fd66;
	fma.rn.f64 	%fd71, %fd63, %fd63, %fd70;
	fma.rn.f64 	%fd72, %fd69, %fd69, %fd71;
	sqrt.rn.f64 	%fd73, %fd72;
	rcp.rn.f64 	%fd74, %fd73;
	mul.f64 	%fd75, %fd74, %fd74;
	mul.f64 	%fd76, %fd74, %fd75;
	fma.rn.f64 	%fd177, %fd63, %fd76, %fd177;
	fma.rn.f64 	%fd178, %fd66, %fd76, %fd178;
	fma.rn.f64 	%fd179, %fd69, %fd76, %fd179;
$L__BB0_7:
	add.s32 	%r23, %r31, 1;
	setp.eq.s32 	%p6, %r23, %r29;
	@%p6 bra 	$L__BB0_9;
	ld.global.f64 	%fd77, [%rd21+-24];
	ld.global.f64 	%fd78, [%rd3];
	sub.f64 	%fd79, %fd77, %fd78;
	ld.global.f64 	%fd80, [%rd21+-16];
	ld.global.f64 	%fd81, [%rd3+8];
	sub.f64 	%fd82, %fd80, %fd81;
	ld.global.f64 	%fd83, [%rd21+-8];
	ld.global.f64 	%fd84, [%rd3+16];
	sub.f64 	%fd85, %fd83, %fd84;
	mul.f64 	%fd86, %fd82, %fd82;
	fma.rn.f64 	%fd87, %fd79, %fd79, %fd86;
	fma.rn.f64 	%fd88, %fd85, %fd85, %fd87;
	sqrt.rn.f64 	%fd89, %fd88;
	rcp.rn.f64 	%fd90, %fd89;
	mul.f64 	%fd91, %fd90, %fd90;
	mul.f64 	%fd92, %fd90, %fd91;
	fma.rn.f64 	%fd177, %fd79, %fd92, %fd177;
	fma.rn.f64 	%fd178, %fd82, %fd92, %fd178;
	fma.rn.f64 	%fd179, %fd85, %fd92, %fd179;
$L__BB0_9:
	add.s32 	%r24, %r31, 2;
	setp.eq.s32 	%p7, %r24, %r29;
	@%p7 bra 	$L__BB0_11;
	ld.global.f64 	%fd93, [%rd21];
	ld.global.f64 	%fd94, [%rd3];
	sub.f64 	%fd95, %fd93, %fd94;
	ld.global.f64 	%fd96, [%rd21+8];
	ld.global.f64 	%fd97, [%rd3+8];
	sub.f64 	%fd98, %fd96, %fd97;
	ld.global.f64 	%fd99, [%rd21+16];
	ld.global.f64 	%fd100, [%rd3+16];
	sub.f64 	%fd101, %fd99, %fd100;
	mul.f64 	%fd102, %fd98, %fd98;
	fma.rn.f64 	%fd103, %fd95, %fd95, %fd102;
	fma.rn.f64 	%fd104, %fd101, %fd101, %fd103;
	sqrt.rn.f64 	%fd105, %fd104;
	rcp.rn.f64 	%fd106, %fd105;
	mul.f64 	%fd107, %fd106, %fd106;
	mul.f64 	%fd108, %fd106, %fd107;
	fma.rn.f64 	%fd177, %fd95, %fd108, %fd177;
	fma.rn.f64 	%fd178, %fd98, %fd108, %fd178;
	fma.rn.f64 	%fd179, %fd101, %fd108, %fd179;
$L__BB0_11:
	add.s32 	%r25, %r31, 3;
	setp.eq.s32 	%p8, %r25, %r29;
	@%p8 bra 	$L__BB0_13;
	ld.global.f64 	%fd109, [%rd21+24];
	ld.global.f64 	%fd110, [%rd3];
	sub.f64 	%fd111, %fd109, %fd110;
	ld.global.f64 	%fd112, [%rd21+32];
	ld.global.f64 	%fd113, [%rd3+8];
	sub.f64 	%fd114, %fd112, %fd113;
	ld.global.f64 	%fd115, [%rd21+40];
	ld.global.f64 	%fd116, [%rd3+16];
	sub.f64 	%fd117, %fd115, %fd116;
	mul.f64 	%fd118, %fd114, %fd114;
	fma.rn.f64 	%fd119, %fd111, %fd111, %fd118;
	fma.rn.f64 	%fd120, %fd117, %fd117, %fd119;
	sqrt.rn.f64 	%fd121, %fd120;
	rcp.rn.f64 	%fd122, %fd121;
	mul.f64 	%fd123, %fd122, %fd122;
	mul.f64 	%fd124, %fd122, %fd123;
	fma.rn.f64 	%fd177, %fd111, %fd124, %fd177;
	fma.rn.f64 	%fd178, %fd114, %fd124, %fd178;
	fma.rn.f64 	%fd179, %fd117, %fd124, %fd179;
$L__BB0_13:
	add.s32 	%r31, %r31, 4;
	add.s32 	%r30, %r30, 4;
	add.s64 	%rd21, %rd21, 96;
	setp.ne.s32 	%p9, %r31, %r4;
	mov.u32 	%r33, %r4;
	@%p9 bra 	$L__BB0_5;
$L__BB0_14:
	and.b32  	%r26, %r17, 3;
	setp.eq.s32 	%p10, %r26, 0;
	@%p10 bra 	$L__BB0_24;
	setp.eq.s32 	%p11, %r26, 1;
	@%p11 bra 	$L__BB0_21;
	setp.eq.s32 	%p12, %r33, %r29;
	@%p12 bra 	$L__BB0_18;
	mul.wide.u32 	%rd13, %r33, 24;
	add.s64 	%rd14, %rd1, %rd13;
	ld.global.f64 	%fd126, [%rd14];
	ld.global.f64 	%fd127, [%rd3];
	sub.f64 	%fd128, %fd126, %fd127;
	ld.global.f64 	%fd129, [%rd14+8];
	ld.global.f64 	%fd130, [%rd3+8];
	sub.f64 	%fd131, %fd129, %fd130;
	ld.global.f64 	%fd132, [%rd14+16];
	ld.global.f64 	%fd133, [%rd3+16];
	sub.f64 	%fd134, %fd132, %fd133;
	mul.f64 	%fd135, %fd131, %fd131;
	fma.rn.f64 	%fd136, %fd128, %fd128, %fd135;
	fma.rn.f64 	%fd137, %fd134, %fd134, %fd136;
	sqrt.rn.f64 	%fd138, %fd137;
	rcp.rn.f64 	%fd139, %fd138;
	mul.f64 	%fd140, %fd139, %fd139;
	mul.f64 	%fd141, %fd139, %fd140;
	fma.rn.f64 	%fd177, %fd128, %fd141, %fd177;
	fma.rn.f64 	%fd178, %fd131, %fd141, %fd178;
	fma.rn.f64 	%fd179, %fd134, %fd141, %fd179;
$L__BB0_18:
	add.s32 	%r27, %r33, 1;
	setp.eq.s32 	%p13, %r27, %r29;
	@%p13 bra 	$L__BB0_20;
	mul.wide.u32 	%rd15, %r33, 24;
	add.s64 	%rd16, %rd1, %rd15;
	ld.global.f64 	%fd142, [%rd16+24];
	ld.global.f64 	%fd143, [%rd3];
	sub.f64 	%fd144, %fd142, %fd143;
	ld.global.f64 	%fd145, [%rd16+32];
	ld.global.f64 	%fd146, [%rd3+8];
	sub.f64 	%fd147, %fd145, %fd146;
	ld.global.f64 	%fd148, [%rd16+40];
	ld.global.f64 	%fd149, [%rd3+16];
	sub.f64 	%fd150, %fd148, %fd149;
	mul.f64 	%fd151, %fd147, %fd147;
	fma.rn.f64 	%fd152, %fd144, %fd144, %fd151;
	fma.rn.f64 	%fd153, %fd150, %fd150, %fd152;
	sqrt.rn.f64 	%fd154, %fd153;
	rcp.rn.f64 	%fd155, %fd154;
	mul.f64 	%fd156, %fd155, %fd155;
	mul.f64 	%fd157, %fd155, %fd156;
	fma.rn.f64 	%fd177, %fd144, %fd157, %fd177;
	fma.rn.f64 	%fd178, %fd147, %fd157, %fd178;
	fma.rn.f64 	%fd179, %fd150, %fd157, %fd179;
$L__BB0_20:
	add.s32 	%r33, %r33, 2;
$L__BB0_21:
	and.b32  	%r28, %r17, 1;
	setp.eq.b32 	%p14, %r28, 1;
	not.pred 	%p15, %p14;
	@%p15 bra 	$L__BB0_24;
	setp.eq.s32 	%p16, %r33, %r29;
	@%p16 bra 	$L__BB0_24;
	mul.wide.u32 	%rd17, %r33, 24;
	add.s64 	%rd18, %rd1, %rd17;
	ld.global.f64 	%fd158, [%rd18];
	ld.global.f64 	%fd159, [%rd3];
	sub.f64 	%fd160, %fd158, %fd159;
	ld.global.f64 	%fd161, [%rd18+8];
	ld.global.f64 	%fd162, [%rd3+8];
	sub.f64 	%fd163, %fd161, %fd162;
	ld.global.f64 	%fd164, [%rd18+16];
	ld.global.f64 	%fd165, [%rd3+16];
	sub.f64 	%fd166, %fd164, %fd165;
	mul.f64 	%fd167, %fd163, %fd163;
	fma.rn.f64 	%fd168, %fd160, %fd160, %fd167;
	fma.rn.f64 	%fd169, %fd166, %fd166, %fd168;
	sqrt.rn.f64 	%fd170, %fd169;
	rcp.rn.f64 	%fd171, %fd170;
	mul.f64 	%fd172, %fd171, %fd171;
	mul.f64 	%fd173, %fd171, %fd172;
	fma.rn.f64 	%fd177, %fd160, %fd173, %fd177;
	fma.rn.f64 	%fd178, %fd163, %fd173, %fd178;
	fma.rn.f64 	%fd179, %fd166, %fd173, %fd179;
$L__BB0_24:
	mul.wide.s32 	%rd19, %r29, 24;
	add.s64 	%rd20, %rd2, %rd19;
	st.global.f64 	[%rd20], %fd177;
	st.global.f64 	[%rd20+8], %fd178;
	st.global.f64 	[%rd20+16], %fd179;
	add.s32 	%r29, %r29, %r3;
	setp.lt.s32 	%p17, %r29, %r17;
	@%p17 bra 	$L__BB0_3;
	bra.uni 	$L__BB0_26;
$L__BB0_25:
	mul.wide.s32 	%rd9, %r29, 24;
	add.s64 	%rd10, %rd2, %rd9;
	mov.b64 	%rd11, 0;
	st.global.u64 	[%rd10], %rd11;
	st.global.u64 	[%rd10+8], %rd11;
	st.global.u64 	[%rd10+16], %rd11;
	add.s32 	%r29, %r29, %r3;
	setp.lt.s32 	%p3, %r29, %r17;
	@%p3 bra 	$L__BB0_25;
$L__BB0_26:
	ret;

}


// ===== COMPILED SASS (sm_100) =====

	.target	sm_100

	.elftype	@"ET_EXEC"


//--------------------- .note.nv.tkinfo           --------------------------
	.section	.note.nv.tkinfo,"",@"SHT_NOTE"
	.sectionflags	@"SHF_NOTE_NV_TKINFO"
	.tkinfo
        /*0018*/ 	.word	0x00000002
        /*0030*/ 	.string	""
        /*0030*/ 	.string	"ptxas"
        /*0030*/ 	.string	"Cuda compilation tools, release 13.0, V13.0.88"
        /*0030*/ 	.string	"Build cuda_13.0.r13.0/compiler.36424714_0"
        /*0030*/ 	.string	"-arch sm_100 -m 64 "



//--------------------- .note.nv.cuinfo           --------------------------
	.section	.note.nv.cuinfo,"",@"SHT_NOTE"
	.sectionflags	@"SHF_NOTE_NV_CUINFO"
        /*0018*/ 	.short	0x0002
        /*001a*/ 	.short	0x0064
        /*001c*/ 	.short	0x0082
	.zero		2


//--------------------- .nv.info                  --------------------------
	.section	.nv.info,"",@"SHT_CUDA_INFO"
	.align	4


	//----- nvinfo : EIATTR_REGCOUNT
	.align		4
        /*0000*/ 	.byte	0x04, 0x2f
        /*0002*/ 	.short	(.L_1 - .L_0)
	.align		4
.L_0:
        /*0004*/ 	.word	index@(_Z19computeForcesKerneliPK7double3PS_)
        /*0008*/ 	.word	0x00000026


	//----- nvinfo : EIATTR_FRAME_SIZE
	.align		4
.L_1:
        /*000c*/ 	.byte	0x04, 0x11
        /*000e*/ 	.short	(.L_3 - .L_2)
	.align		4
.L_2:
        /*0010*/ 	.word	index@($__internal_1_$__cuda_sm20_dsqrt_rn_f64_mediumpath_v1)
        /*0014*/ 	.word	0x00000000


	//----- nvinfo : EIATTR_FRAME_SIZE
	.align		4
.L_3:
        /*0018*/ 	.byte	0x04, 0x11
        /*001a*/ 	.short	(.L_5 - .L_4)
	.align		4
.L_4:
        /*001c*/ 	.word	index@($__internal_0_$__cuda_sm20_dblrcp_rn_slowpath_v3)
        /*0020*/ 	.word	0x00000000


	//----- nvinfo : EIATTR_FRAME_SIZE
	.align		4
.L_5:
        /*0024*/ 	.byte	0x04, 0x11
        /*0026*/ 	.short	(.L_7 - .L_6)
	.align		4
.L_6:
        /*0028*/ 	.word	index@(_Z19computeForcesKerneliPK7double3PS_)
        /*002c*/ 	.word	0x00000000


	//----- nvinfo : EIATTR_MIN_STACK_SIZE
	.align		4
.L_7:
        /*0030*/ 	.byte	0x04, 0x12
        /*0032*/ 	.short	(.L_9 - .L_8)
	.align		4
.L_8:
        /*0034*/ 	.word	index@(_Z19computeForcesKerneliPK7double3PS_)
        /*0038*/ 	.word	0x00000000
.L_9:


//--------------------- .nv.compat                --------------------------
	.section	.nv.compat,"",@"SHT_CUDA_COMPAT_INFO"
	.align	4
        /*0000*/ 	.byte	0x02, 0x09, 0x00, 0x00, 0x02, 0x02, 0x01, 0x00, 0x02, 0x05, 0x05, 0x00, 0x03, 0x07, 0x01, 0x01
        /*0010*/ 	.byte	0x02, 0x03, 0x00, 0x00, 0x02, 0x06, 0x01, 0x00, 0x04, 0x0b, 0x08, 0x00, 0x01, 0x00, 0x00, 0x00
        /*0020*/ 	.byte	0x00, 0x00, 0x00, 0x00


//--------------------- .nv.info._Z19computeForcesKerneliPK7double3PS_ --------------------------
	.section	.nv.info._Z19computeForcesKerneliPK7double3PS_,"",@"SHT_CUDA_INFO"
	.sectionflags	@""
	.align	4


	//----- nvinfo : EIATTR_CUDA_API_VERSION
	.align		4
        /*0000*/ 	.byte	0x04, 0x37
        /*0002*/ 	.short	(.L_11 - .L_10)
.L_10:
        /*0004*/ 	.word	0x00000082


	//----- nvinfo : EIATTR_KPARAM_INFO
	.align		4
.L_11:
        /*0008*/ 	.byte	0x04, 0x17
        /*000a*/ 	.short	(.L_13 - .L_12)
.L_12:
        /*000c*/ 	.word	0x00000000
        /*0010*/ 	.short	0x0002
        /*0012*/ 	.short	0x0010
        /*0014*/ 	.byte	0x00, 0xf5, 0x21, 0x00


	//----- nvinfo : EIATTR_KPARAM_INFO
	.align		4
.L_13:
        /*0018*/ 	.byte	0x04, 0x17
        /*001a*/ 	.short	(.L_15 - .L_14)
.L_14:
        /*001c*/ 	.word	0x00000000
        /*0020*/ 	.short	0x0001
        /*0022*/ 	.short	0x0008
        /*0024*/ 	.byte	0x00, 0xf5, 0x21, 0x00


	//----- nvinfo : EIATTR_KPARAM_INFO
	.align		4
.L_15:
        /*0028*/ 	.byte	0x04, 0x17
        /*002a*/ 	.short	(.L_17 - .L_16)
.L_16:
        /*002c*/ 	.word	0x00000000
        /*0030*/ 	.short	0x0000
        /*0032*/ 	.short	0x0000
        /*0034*/ 	.byte	0x00, 0xf0, 0x11, 0x00


	//----- nvinfo : EIATTR_SPARSE_MMA_MASK
	.align		4
.L_17:
        /*0038*/ 	.byte	0x03, 0x50
        /*003a*/ 	.short	0x0000


	//----- nvinfo : EIATTR_MAXREG_COUNT
	.align		4
        /*003c*/ 	.byte	0x03, 0x1b
        /*003e*/ 	.short	0x00ff


	//----- nvinfo : EIATTR_MERCURY_ISA_VERSION
	.align		4
        /*0040*/ 	.byte	0x03, 0x5f
        /*0042*/ 	.short	0x0101


	//----- nvinfo : EIATTR_VRC_CTA_INIT_COUNT
	.align		4
        /*0044*/ 	.byte	0x02, 0x4a
	.zero		1
	.zero		1


	//----- nvinfo : EIATTR_EXIT_INSTR_OFFSETS
	.align		4
        /*0048*/ 	.byte	0x04, 0x1c
        /*004a*/ 	.short	(.L_19 - .L_18)


	//   ....[0]....
.L_18:
        /*004c*/ 	.word	0x00000070


	//   ....[1]....
        /*0050*/ 	.word	0x00000150


	//   ....[2]....
        /*0054*/ 	.word	0x00001ff0


	//----- nvinfo : EIATTR_CRS_STACK_SIZE
	.align		4
.L_19:
        /*0058*/ 	.byte	0x04, 0x1e
        /*005a*/ 	.short	(.L_21 - .L_20)
.L_20:
        /*005c*/ 	.word	0x00000000


	//----- nvinfo : EIATTR_CBANK_PARAM_SIZE
	.align		4
.L_21:
        /*0060*/ 	.byte	0x03, 0x19
        /*0062*/ 	.short	0x0018


	//----- nvinfo : EIATTR_PARAM_CBANK
	.align		4
        /*0064*/ 	.byte	0x04, 0x0a
        /*0066*/ 	.short	(.L_23 - .L_22)
	.align		4
.L_22:
        /*0068*/ 	.word	index@(.nv.constant0._Z19computeForcesKerneliPK7double3PS_)
        /*006c*/ 	.short	0x0380
        /*006e*/ 	.short	0x0018


	//----- nvinfo : EIATTR_SW_WAR
	.align		4
.L_23:
        /*0070*/ 	.byte	0x04, 0x36
        /*0072*/ 	.short	(.L_25 - .L_24)
.L_24:
        /*0074*/ 	.word	0x00000008
.L_25:


//--------------------- .nv.callgraph             --------------------------
	.section	.nv.callgraph,"",@"SHT_CUDA_CALLGRAPH"
	.align	4
	.sectionentsize	8
	.align		4
        /*0000*/ 	.word	0x00000000
	.align		4
        /*0004*/ 	.word	0xffffffff
	.align		4
        /*0008*/ 	.word	0x00000000
	.align		4
        /*000c*/ 	.word	0xfffffffe
	.align		4
        /*0010*/ 	.word	0x00000000
	.align		4
        /*0014*/ 	.word	0xfffffffd
	.align		4
        /*0018*/ 	.word	0x00000000
	.align		4
        /*001c*/ 	.word	0xfffffffc


//--------------------- .text._Z19computeForcesKerneliPK7double3PS_ --------------------------
	.section	.text._Z19computeForcesKerneliPK7double3PS_,"ax",@progbits
	.align	128
        .global         _Z19computeForcesKerneliPK7double3PS_
        .type           _Z19computeForcesKerneliPK7double3PS_,@function
        .size           _Z19computeForcesKerneliPK7double3PS_,(.L_x_58 - _Z19computeForcesKerneliPK7double3PS_)
        .other          _Z19computeForcesKerneliPK7double3PS_,@"STO_CUDA_ENTRY STV_DEFAULT"
_Z19computeForcesKerneliPK7double3PS_:
.text._Z19computeForcesKerneliPK7double3PS_:
[----:B------:R-:W-:Y:S01]  /*0000*/  LDC R1, c[0x0][0x37c] ;  /* 0x0000df00ff017b82 */ /* 0x000fe20000000800 */
[----:B------:R-:W0:Y:S07]  /*0010*/  S2R R29, SR_TID.X ;  /* 0x00000000001d7919 */ /* 0x000e2e0000002100 */
[----:B------:R-:W0:Y:S01]  /*0020*/  S2UR UR5, SR_CTAID.X ;  /* 0x00000000000579c3 */ /* 0x000e220000002500 */
[----:B------:R-:W1:Y:S07]  /*0030*/  LDCU UR4, c[0x0][0x380] ;  /* 0x00007000ff0477ac */ /* 0x000e6e0008000800 */
[----:B------:R-:W0:Y:S02]  /*0040*/  LDC R28, c[0x0][0x360] ;  /* 0x0000d800ff1c7b82 */ /* 0x000e240000000800 */
[----:B0-----:R-:W-:-:S05]  /*0050*/  IMAD R29, R28, UR5, R29 ;  /* 0x000000051c1d7c24 */ /* 0x001fca000f8e021d */
[----:B-1----:R-:W-:-:S13]  /*0060*/  ISETP.GE.AND P0, PT, R29, UR4, PT ;  /* 0x000000041d007c0c */ /* 0x002fda000bf06270 */
[----:B------:R-:W-:Y:S05]  /*0070*/  @P0 EXIT ;  /* 0x000000000000094d */ /* 0x000fea0003800000 */
[----:B------:R-:W0:Y:S01]  /*0080*/  LDCU UR5, c[0x0][0x370] ;  /* 0x00006e00ff0577ac */ /* 0x000e220008000800 */
[----:B------:R-:W-:Y:S01]  /*0090*/  UISETP.GT.AND UP0, UPT, UR4, URZ, UPT ;  /* 0x000000ff0400728c */ /* 0x000fe2000bf04270 */
[----:B------:R-:W1:Y:S01]  /*00a0*/  LDCU.64 UR8, c[0x0][0x358] ;  /* 0x00006b00ff0877ac */ /* 0x000e620008000a00 */
[----:B0-----:R-:W-:-:S07]  /*00b0*/  IMAD R28, R28, UR5, RZ ;  /* 0x000000051c1c7c24 */ /* 0x001fce000f8e02ff */
[----:B------:R-:W-:Y:S05]  /*00c0*/  BRA.U UP0, `(.L_x_0) ;  /* 0x0000000100247547 */ /* 0x000fea000b800000 */
[----:B------:R-:W0:Y:S02]  /*00d0*/  LDC.64 R4, c[0x0][0x390] ;  /* 0x0000e400ff047b82 */ /* 0x000e240000000a00 */
.L_x_1:
[----:B0-----:R-:W-:-:S04]  /*00e0*/  IMAD.WIDE R2, R29, 0x18, R4 ;  /* 0x000000181d027825 */ /* 0x001fc800078e0204 */
[----:B------:R-:W-:Y:S01]  /*00f0*/  IMAD.IADD R29, R28, 0x1, R29 ;  /* 0x000000011c1d7824 */ /* 0x000fe200078e021d */
[----:B-1----:R2:W-:Y:S04]  /*0100*/  STG.E.64 desc[UR8][R2.64], RZ ;  /* 0x000000ff02007986 */ /* 0x0025e8000c101b08 */
[----:B------:R2:W-:Y:S01]  /*0110*/  STG.E.64 desc[UR8][R2.64+0x8], RZ ;  /* 0x000008ff02007986 */ /* 0x0005e2000c101b08 */
[----:B------:R-:W-:-:S03]  /*0120*/  ISETP.GE.AND P0, PT, R29, UR4, PT ;  /* 0x000000041d007c0c */ /* 0x000fc6000bf06270 */
[----:B------:R2:W-:Y:S10]  /*0130*/  STG.E.64 desc[UR8][R2.64+0x10], RZ ;  /* 0x000010ff02007986 */ /* 0x0005f4000c101b08 */
[----:B--2---:R-:W-:Y:S05]  /*0140*/  @!P0 BRA `(.L_x_1) ;  /* 0xfffffffc00e48947 */ /* 0x004fea000383ffff */
[----:B------:R-:W-:Y:S05]  /*0150*/  EXIT ;  /* 0x000000000000794d */ /* 0x000fea0003800000 */
.L_x_0:
[----:B------:R-:W0:Y:S01]  /*0160*/  LDCU.64 UR6, c[0x0][0x388] ;  /* 0x00007100ff0677ac */ /* 0x000e220008000a00 */
[----:B------:R-:W-:Y:S02]  /*0170*/  ULOP3.LUT UR4, UR4, 0x7ffffffc, URZ, 0xc0, !UPT ;  /* 0x7ffffffc04047892 */ /* 0x000fe4000f8ec0ff */
[----:B0-----:R-:W-:-:S04]  /*0180*/  UIADD3 UR6, UP0, UPT, UR6, 0x30, URZ ;  /* 0x0000003006067890 */ /* 0x001fc8000ff1e0ff */
[----:B------:R-:W-:-:S12]  /*0190*/  UIADD3.X UR7, UPT, UPT, URZ, UR7, URZ, UP0, !UPT ;  /* 0x00000007ff077290 */ /* 0x000fd800087fe4ff */
.L_x_47:
[----:B0-----:R-:W0:Y:S01]  /*01a0*/  LDCU UR5, c[0x0][0x380] ;  /* 0x00007000ff0577ac */ /* 0x001e220008000800 */
[----:B------:R-:W2:Y:S01]  /*01b0*/  LDC.64 R14, c[0x0][0x388] ;  /* 0x0000e200ff0e7b82 */ /* 0x000ea20000000a00 */
[----:B------:R-:W-:Y:S01]  /*01c0*/  IMAD.MOV.U32 R12, RZ, RZ, RZ ;  /* 0x000000ffff0c7224 */ /* 0x000fe200078e00ff */
[----:B------:R-:W-:Y:S02]  /*01d0*/  CS2R R20, SRZ ;  /* 0x0000000000147805 */ /* 0x000fe4000001ff00 */
[----:B------:R-:W-:Y:S02]  /*01e0*/  CS2R R18, SRZ ;  /* 0x0000000000127805 */ /* 0x000fe4000001ff00 */
[----:B------:R-:W-:Y:S01]  /*01f0*/  CS2R R16, SRZ ;  /* 0x0000000000107805 */ /* 0x000fe2000001ff00 */
[----:B0-----:R-:W-:Y:S01]  /*0200*/  UISETP.GE.U32.AND UP0, UPT, UR5, 0x4, UPT ;  /* 0x000000040500788c */ /* 0x001fe2000bf06070 */
[----:B--2---:R-:W-:-:S08]  /*0210*/  IMAD.WIDE R14, R29, 0x18, R14 ;  /* 0x000000181d0e7825 */ /* 0x004fd000078e020e */
[----:B------:R-:W-:Y:S05]  /*0220*/  BRA.U !UP0, `(.L_x_2) ;  /* 0x00000011081c7547 */ /* 0x000fea000b800000 */
[----:B------:R-:W-:Y:S02]  /*0230*/  HFMA2 R10, -RZ, RZ, 0, 0 ;  /* 0x00000000ff0a7431 */ /* 0x000fe400000001ff */
[----:B------:R-:W-:Y:S01]  /*0240*/  IMAD.MOV R11, RZ, RZ, -R29 ;  /* 0x000000ffff0b7224 */ /* 0x000fe200078e0a1d */
[----:B------:R-:W-:Y:S01]  /*0250*/  CS2R R20, SRZ ;  /* 0x0000000000147805 */ /* 0x000fe2000001ff00 */
[----:B------:R-:W-:Y:S02]  /*0260*/  IMAD.U32 R12, RZ, RZ, UR6 ;  /* 0x00000006ff0c7e24 */ /* 0x000fe4000f8e00ff */
[----:B------:R-:W-:-:S07]  /*0270*/  IMAD.U32 R13, RZ, RZ, UR7 ;  /* 0x00000007ff0d7e24 */ /* 0x000fce000f8e00ff */
.L_x_27:
[----:B------:R-:W-:Y:S01]  /*0280*/  ISETP.NE.AND P0, PT, R11, RZ, PT ;  /* 0x000000ff0b00720c */ /* 0x000fe20003f05270 */
[----:B------:R-:W-:-:S12]  /*0290*/  BSSY.RECONVERGENT B1, `(.L_x_3) ;  /* 0x000003c000017945 */ /* 0x000fd80003800200 */
[----:B------:R-:W-:Y:S05]  /*02a0*/  @!P0 BRA `(.L_x_4) ;  /* 0x0000000000e88947 */ /* 0x000fea0003800000 */
[----:B-1----:R-:W2:Y:S04]  /*02b0*/  LDG.E.64 R24, desc[UR8][R12.64+-0x28] ;  /* 0xffffd8080c187981 */ /* 0x002ea8000c1e1b00 */
[----:B------:R-:W2:Y:S04]  /*02c0*/  LDG.E.64 R4, desc[UR8][R14.64+0x8] ;  /* 0x000008080e047981 */ /* 0x000ea8000c1e1b00 */
[----:B------:R-:W3:Y:S04]  /*02d0*/  LDG.E.64 R26, desc[UR8][R12.64+-0x30] ;  /* 0xffffd0080c1a7981 */ /* 0x000ee8000c1e1b00 */
[----:B------:R-:W3:Y:S04]  /*02e0*/  LDG.E.64 R2, desc[UR8][R14.64] ;  /* 0x000000080e027981 */ /* 0x000ee8000c1e1b00 */
[----:B------:R-:W4:Y:S04]  /*02f0*/  LDG.E.64 R22, desc[UR8][R12.64+-0x20] ;  /* 0xffffe0080c167981 */ /* 0x000f28000c1e1b00 */
[----:B------:R-:W4:Y:S01]  /*0300*/  LDG.E.64 R6, desc[UR8][R14.64+0x10] ;  /* 0x000010080e067981 */ /* 0x000f22000c1e1b00 */
[----:B------:R-:W-:Y:S01]  /*0310*/  MOV R34, 0x0 ;  /* 0x0000000000227802 */ /* 0x000fe20000000f00 */
[----:B------:R-:W-:Y:S01]  /*0320*/  IMAD.MOV.U32 R35, RZ, RZ, 0x3fd80000 ;  /* 0x3fd80000ff237424 */ /* 0x000fe200078e00ff */
[----:B------:R-:W-:Y:S01]  /*0330*/  BSSY.RECONVERGENT B2, `(.L_x_5) ;  /* 0x000001b000027945 */ /* 0x000fe20003800200 */
[----:B--2---:R-:W-:-:S02]  /*0340*/  DADD R24, R24, -R4 ;  /* 0x0000000018187229 */ /* 0x004fc40000000804 */
[----:B---3--:R-:W-:-:S06]  /*0350*/  DADD R26, R26, -R2 ;  /* 0x000000001a1a7229 */ /* 0x008fcc0000000802 */
[----:B------:R-:W-:Y:S02]  /*0360*/  DMUL R2, R24, R24 ;  /* 0x0000001818027228 */ /* 0x000fe40000000000 */
[----:B----4-:R-:W-:-:S06]  /*0370*/  DADD R22, R22, -R6 ;  /* 0x0000000016167229 */ /* 0x010fcc0000000806 */
[----:B------:R-:W-:-:S08]  /*0380*/  DFMA R2, R26, R26, R2 ;  /* 0x0000001a1a02722b */ /* 0x000fd00000000002 */
[----:B------:R-:W-:-:S06]  /*0390*/  DFMA R8, R22, R22, R2 ;  /* 0x000000161608722b */ /* 0x000fcc0000000002 */
[----:B------:R-:W0:Y:S04]  /*03a0*/  MUFU.RSQ64H R31, R9 ;  /* 0x00000009001f7308 */ /* 0x000e280000001c00 */
[----:B------:R-:W-:-:S05]  /*03b0*/  VIADD R30, R9, 0xfcb00000 ;  /* 0xfcb00000091e7836 */ /* 0x000fca0000000000 */
[----:B------:R-:W-:Y:S01]  /*03c0*/  ISETP.GE.U32.AND P0, PT, R30, 0x7ca00000, PT ;  /* 0x7ca000001e00780c */ /* 0x000fe20003f06070 */
[----:B0-----:R-:W-:-:S08]  /*03d0*/  DMUL R2, R30, R30 ;  /* 0x0000001e1e027228 */ /* 0x001fd00000000000 */
[----:B------:R-:W-:-:S08]  /*03e0*/  DFMA R2, R8, -R2, 1 ;  /* 0x3ff000000802742b */ /* 0x000fd00000000802 */
[----:B------:R-:W-:Y:S02]  /*03f0*/  DFMA R34, R2, R34, 0.5 ;  /* 0x3fe000000222742b */ /* 0x000fe40000000022 */
[----:B------:R-:W-:-:S08]  /*0400*/  DMUL R2, R30, R2 ;  /* 0x000000021e027228 */ /* 0x000fd00000000000 */
[----:B------:R-:W-:-:S08]  /*0410*/  DFMA R34, R34, R2, R30 ;  /* 0x000000022222722b */ /* 0x000fd0000000001e */
[----:B------:R-:W-:Y:S02]  /*0420*/  DMUL R4, R8, R34 ;  /* 0x0000002208047228 */ /* 0x000fe40000000000 */
[----:B------:R-:W-:Y:S02]  /*0430*/  VIADD R3, R35, 0xfff00000 ;  /* 0xfff0000023037836 */ /* 0x000fe40000000000 */
[----:B------:R-:W-:-:S04]  /*0440*/  IMAD.MOV.U32 R2, RZ, RZ, R34 ;  /* 0x000000ffff027224 */ /* 0x000fc800078e0022 */
[----:B------:R-:W-:-:S08]  /*0450*/  DFMA R6, R4, -R4, R8 ;  /* 0x800000040406722b */ /* 0x000fd00000000008 */
[----:B------:R-:W-:Y:S01]  /*0460*/  DFMA R32, R6, R2, R4 ;  /* 0x000000020620722b */ /* 0x000fe20000000004 */
[----:B------:R-:W-:Y:S10]  /*0470*/  @!P0 BRA `(.L_x_6) ;  /* 0x0000000000188947 */ /* 0x000ff40003800000 */
[----:B------:R-:W-:Y:S01]  /*0480*/  IMAD.MOV.U32 R0, RZ, RZ, R30 ;  /* 0x000000ffff007224 */ /* 0x000fe200078e001e */
[----:B------:R-:W-:Y:S02]  /*0490*/  MOV R2, R34 ;  /* 0x0000002200027202 */ /* 0x000fe40000000f00 */
[----:B------:R-:W-:-:S07]  /*04a0*/  MOV R30, 0x4c0 ;  /* 0x000004c0001e7802 */ /* 0x000fce0000000f00 */
[----:B------:R-:W-:Y:S05]  /*04b0*/  CALL.REL.NOINC `($__internal_1_$__cuda_sm20_dsqrt_rn_f64_mediumpath_v1) ;  /* 0x0000001c007c7944 */ /* 0x000fea0003c00000 */
[----:B------:R-:W-:Y:S02]  /*04c0*/  IMAD.MOV.U32 R32, RZ, RZ, R0 ;  /* 0x000000ffff207224 */ /* 0x000fe400078e0000 */
[----:B------:R-:W-:-:S07]  /*04d0*/  IMAD.MOV.U32 R33, RZ, RZ, R3 ;  /* 0x000000ffff217224 */ /* 0x000fce00078e0003 */
.L_x_6:
[----:B------:R-:W-:Y:S05]  /*04e0*/  BSYNC.RECONVERGENT B2 ;  /* 0x0000000000027941 */ /* 0x000fea0003800200 */
.L_x_5:
[----:B------:R-:W0:Y:S01]  /*04f0*/  MUFU.RCP64H R3, R33 ;  /* 0x0000002100037308 */ /* 0x000e220000001800 */
[----:B------:R-:W-:Y:S01]  /*0500*/  IADD3 R2, PT, PT, R33, 0x300402, RZ ;  /* 0x0030040221027810 */ /* 0x000fe20007ffe0ff */
[----:B------:R-:W-:Y:S03]  /*0510*/  BSSY.RECONVERGENT B2, `(.L_x_7) ;  /* 0x000000e000027945 */ /* 0x000fe60003800200 */
[----:B------:R-:W-:Y:S02]  /*0520*/  FSETP.GEU.AND P0, PT, |R2|, 5.8789094863358348022e-39, PT ;  /* 0x004004020200780b */ /* 0x000fe40003f0e200 */
[----:B0-----:R-:W-:-:S08]  /*0530*/  DFMA R4, R2, -R32, 1 ;  /* 0x3ff000000204742b */ /* 0x001fd00000000820 */
[----:B------:R-:W-:-:S08]  /*0540*/  DFMA R4, R4, R4, R4 ;  /* 0x000000040404722b */ /* 0x000fd00000000004 */
[----:B------:R-:W-:-:S08]  /*0550*/  DFMA R4, R2, R4, R2 ;  /* 0x000000040204722b */ /* 0x000fd00000000002 */
[----:B------:R-:W-:-:S08]  /*0560*/  DFMA R6, R4, -R32, 1 ;  /* 0x3ff000000406742b */ /* 0x000fd00000000820 */
[----:B------:R-:W-:Y:S01]  /*0570*/  DFMA R2, R4, R6, R4 ;  /* 0x000000060402722b */ /* 0x000fe20000000004 */
[----:B------:R-:W-:Y:S10]  /*0580*/  @P0 BRA `(.L_x_8) ;  /* 0x0000000000180947 */ /* 0x000ff40003800000 */
[----:B------:R-:W-:Y:S01]  /*0590*/  LOP3.LUT R2, R33, 0x7fffffff, RZ, 0xc0, !PT ;  /* 0x7fffffff21027812 */ /* 0x000fe200078ec0ff */
[----:B------:R-:W-:Y:S01]  /*05a0*/  IMAD.MOV.U32 R4, RZ, RZ, R32 ;  /* 0x000000ffff047224 */ /* 0x000fe200078e0020 */
[----:B------:R-:W-:Y:S01]  /*05b0*/  MOV R0, 0x5f0 ;  /* 0x000005f000007802 */ /* 0x000fe20000000f00 */
[----:B------:R-:W-:Y:S02]  /*05c0*/  IMAD.MOV.U32 R5, RZ, RZ, R33 ;  /* 0x000000ffff057224 */ /* 0x000fe400078e0021 */
[----:B------:R-:W-:-:S07]  /*05d0*/  VIADD R2, R2, 0xfff00000 ;  /* 0xfff0000002027836 */ /* 0x000fce0000000000 */
[----:B------:R-:W-:Y:S05]  /*05e0*/  CALL.REL.NOINC `($__internal_0_$__cuda_sm20_dblrcp_rn_slowpath_v3) ;  /* 0x0000001800847944 */ /* 0x000fea0003c00000 */
.L_x_8:
[----:B------:R-:W-:Y:S05]  /*05f0*/  BSYNC.RECONVERGENT B2 ;  /* 0x0000000000027941 */ /* 0x000fea0003800200 */
.L_x_7:
[----:B------:R-:W-:-:S08]  /*0600*/  DMUL R4, R2, R2 ;  /* 0x0000000202047228 */ /* 0x000fd00000000000 */
[----:B------:R-:W-:-:S08]  /*0610*/  DMUL R4, R4, R2 ;  /* 0x0000000204047228 */ /* 0x000fd00000000000 */
[-C--:B------:R-:W-:Y:S02]  /*0620*/  DFMA R16, R26, R4.reuse, R16 ;  /* 0x000000041a10722b */ /* 0x080fe40000000010 */
[-C--:B------:R-:W-:Y:S02]  /*0630*/  DFMA R18, R24, R4.reuse, R18 ;  /* 0x000000041812722b */ /* 0x080fe40000000012 */
[----:B------:R-:W-:-:S11]  /*0640*/  DFMA R20, R22, R4, R20 ;  /* 0x000000041614722b */ /* 0x000fd60000000014 */
.L_x_4:
[----:B-1----:R-:W-:Y:S05]  /*0650*/  BSYNC.RECONVERGENT B1 ;  /* 0x0000000000017941 */ /* 0x002fea0003800200 */
.L_x_3:
[----:B------:R-:W-:Y:S01]  /*0660*/  IADD3 R0, PT, PT, R10, 0x1, RZ ;  /* 0x000000010a007810 */ /* 0x000fe20007ffe0ff */
[----:B------:R-:W-:Y:S03]  /*0670*/  BSSY.RECONVERGENT B1, `(.L_x_9) ;  /* 0x000003d000017945 */ /* 0x000fe60003800200 */
[----:B------:R-:W-:-:S13]  /*0680*/  ISETP.NE.AND P0, PT, R0, R29, PT ;  /* 0x0000001d0000720c */ /* 0x000fda0003f05270 */
[----:B------:R-:W-:Y:S05]  /*0690*/  @!P0 BRA `(.L_x_10) ;  /* 0x0000000000e88947 */ /* 0x000fea0003800000 */
[----:B------:R-:W2:Y:S04]  /*06a0*/  LDG.E.64 R24, desc[UR8][R12.64+-0x10] ;  /* 0xfffff0080c187981 */ /* 0x000ea8000c1e1b00 */
[----:B------:R-:W2:Y:S04]  /*06b0*/  LDG.E.64 R4, desc[UR8][R14.64+0x8] ;  /* 0x000008080e047981 */ /* 0x000ea8000c1e1b00 */
[----:B------:R-:W3:Y:S04]  /*06c0*/  LDG.E.64 R26, desc[UR8][R12.64+-0x18] ;  /* 0xffffe8080c1a7981 */ /* 0x000ee8000c1e1b00 */
[----:B------:R-:W3:Y:S04]  /*06d0*/  LDG.E.64 R2, desc[UR8][R14.64] ;  /* 0x000000080e027981 */ /* 0x000ee8000c1e1b00 */
[----:B------:R-:W4:Y:S04]  /*06e0*/  LDG.E.64 R22, desc[UR8][R12.64+-0x8] ;  /* 0xfffff8080c167981 */ /* 0x000f28000c1e1b00 */
[----:B------:R-:W4:Y:S01]  /*06f0*/  LDG.E.64 R6, desc[UR8][R14.64+0x10] ;  /* 0x000010080e067981 */ /* 0x000f22000c1e1b00 */
[----:B------:R-:W-:Y:S01]  /*0700*/  IMAD.MOV.U32 R34, RZ, RZ, 0x0 ;  /* 0x00000000ff227424 */ /* 0x000fe200078e00ff */
[----:B------:R-:W-:Y:S01]  /*0710*/  BSSY.RECONVERGENT B2, `(.L_x_11) ;  /* 0x000001c000027945 */ /* 0x000fe20003800200 */
[----:B------:R-:W-:Y:S01]  /*0720*/  IMAD.MOV.U32 R35, RZ, RZ, 0x3fd80000 ;  /* 0x3fd80000ff237424 */ /* 0x000fe200078e00ff */
        /* <DEDUP_REMOVED lines=15> */
[----:B------:R-:W-:Y:S01]  /*0820*/  IADD3 R3, PT, PT, R35, -0x100000, RZ ;  /* 0xfff0000023037810 */ /* 0x000fe20007ffe0ff */
[----:B------:R-:W-:-:S05]  /*0830*/  IMAD.MOV.U32 R2, RZ, RZ, R34 ;  /* 0x000000ffff027224 */ /* 0x000fca00078e0022 */
[----:B------:R-:W-:-:S08]  /*0840*/  DFMA R6, R4, -R4, R8 ;  /* 0x800000040406722b */ /* 0x000fd00000000008 */
[----:B------:R-:W-:Y:S01]  /*0850*/  DFMA R32, R6, R2, R4 ;  /* 0x000000020620722b */ /* 0x000fe20000000004 */
[----:B------:R-:W-:Y:S10]  /*0860*/  @!P0 BRA `(.L_x_12) ;  /* 0x0000000000188947 */ /* 0x000ff40003800000 */
[----:B------:R-:W-:Y:S01]  /*0870*/  IMAD.MOV.U32 R0, RZ, RZ, R30 ;  /* 0x000000ffff007224 */ /* 0x000fe200078e001e */
[----:B------:R-:W-:Y:S01]  /*0880*/  MOV R30, 0x8b0 ;  /* 0x000008b0001e7802 */ /* 0x000fe20000000f00 */
[----:B------:R-:W-:-:S07]  /*0890*/  IMAD.MOV.U32 R2, RZ, RZ, R34 ;  /* 0x000000ffff027224 */ /* 0x000fce00078e0022 */
[----:B------:R-:W-:Y:S05]  /*08a0*/  CALL.REL.NOINC `($__internal_1_$__cuda_sm20_dsqrt_rn_f64_mediumpath_v1) ;  /* 0x0000001800807944 */ /* 0x000fea0003c00000 */
[----:B------:R-:W-:Y:S01]  /*08b0*/  MOV R32, R0 ;  /* 0x0000000000207202 */ /* 0x000fe20000000f00 */
[----:B------:R-:W-:-:S07]  /*08c0*/  IMAD.MOV.U32 R33, RZ, RZ, R3 ;  /* 0x000000ffff217224 */ /* 0x000fce00078e0003 */
.L_x_12:
[----:B------:R-:W-:Y:S05]  /*08d0*/  BSYNC.RECONVERGENT B2 ;  /* 0x0000000000027941 */ /* 0x000fea0003800200 */
.L_x_11:
[----:B------:R-:W0:Y:S01]  /*08e0*/  MUFU.RCP64H R3, R33 ;  /* 0x0000002100037308 */ /* 0x000e220000001800 */
[----:B------:R-:W-:Y:S01]  /*08f0*/  VIADD R2, R33, 0x300402 ;  /* 0x0030040221027836 */ /* 0x000fe20000000000 */
[----:B------:R-:W-:Y:S04]  /*0900*/  BSSY.RECONVERGENT B2, `(.L_x_13) ;  /* 0x000000e000027945 */ /* 0x000fe80003800200 */
[----:B------:R-:W-:Y:S01]  /*0910*/  FSETP.GEU.AND P0, PT, |R2|, 5.8789094863358348022e-39, PT ;  /* 0x004004020200780b */ /* 0x000fe20003f0e200 */
        /* <DEDUP_REMOVED lines=8> */
[----:B------:R-:W-:Y:S02]  /*09a0*/  MOV R5, R33 ;  /* 0x0000002100057202 */ /* 0x000fe40000000f00 */
[----:B------:R-:W-:Y:S01]  /*09b0*/  MOV R0, 0x9e0 ;  /* 0x000009e000007802 */ /* 0x000fe20000000f00 */
[----:B------:R-:W-:-:S07]  /*09c0*/  VIADD R2, R2, 0xfff00000 ;  /* 0xfff0000002027836 */ /* 0x000fce0000000000 */
[----:B------:R-:W-:Y:S05]  /*09d0*/  CALL.REL.NOINC `($__internal_0_$__cuda_sm20_dblrcp_rn_slowpath_v3) ;  /* 0x0000001400887944 */ /* 0x000fea0003c00000 */
.L_x_14:
[----:B------:R-:W-:Y:S05]  /*09e0*/  BSYNC.RECONVERGENT B2 ;  /* 0x0000000000027941 */ /* 0x000fea0003800200 */
.L_x_13:
[----:B------:R-:W-:-:S08]  /*09f0*/  DMUL R4, R2, R2 ;  /* 0x0000000202047228 */ /* 0x000fd00000000000 */
[----:B------:R-:W-:-:S08]  /*0a00*/  DMUL R4, R4, R2 ;  /* 0x0000000204047228 */ /* 0x000fd00000000000 */
[-C--:B------:R-:W-:Y:S02]  /*0a10*/  DFMA R16, R26, R4.reuse, R16 ;  /* 0x000000041a10722b */ /* 0x080fe40000000010 */
[-C--:B------:R-:W-:Y:S02]  /*0a20*/  DFMA R18, R24, R4.reuse, R18 ;  /* 0x000000041812722b */ /* 0x080fe40000000012 */
[----:B------:R-:W-:-:S11]  /*0a30*/  DFMA R20, R22, R4, R20 ;  /* 0x000000041614722b */ /* 0x000fd60000000014 */
.L_x_10:
[----:B------:R-:W-:Y:S05]  /*0a40*/  BSYNC.RECONVERGENT B1 ;  /* 0x0000000000017941 */ /* 0x000fea0003800200 */
.L_x_9:
[----:B------:R-:W-:Y:S01]  /*0a50*/  VIADD R0, R10, 0x2 ;  /* 0x000000020a007836 */ /* 0x000fe20000000000 */
[----:B------:R-:W-:Y:S04]  /*0a60*/  BSSY.RECONVERGENT B1, `(.L_x_15) ;  /* 0x000003d000017945 */ /* 0x000fe80003800200 */
        /* <DEDUP_REMOVED lines=37> */
.L_x_18:
[----:B------:R-:W-:Y:S05]  /*0cc0*/  BSYNC.RECONVERGENT B2 ;  /* 0x0000000000027941 */ /* 0x000fea0003800200 */
.L_x_17:
        /* <DEDUP_REMOVED lines=16> */
.L_x_20:
[----:B------:R-:W-:Y:S05]  /*0dd0*/  BSYNC.RECONVERGENT B2 ;  /* 0x0000000000027941 */ /* 0x000fea0003800200 */
.L_x_19:
[----:B------:R-:W-:-:S08]  /*0de0*/  DMUL R4, R2, R2 ;  /* 0x0000000202047228 */ /* 0x000fd00000000000 */
[----:B------:R-:W-:-:S08]  /*0df0*/  DMUL R4, R4, R2 ;  /* 0x0000000204047228 */ /* 0x000fd00000000000 */
[-C--:B------:R-:W-:Y:S02]  /*0e00*/  DFMA R16, R24, R4.reuse, R16 ;  /* 0x000000041810722b */ /* 0x080fe40000000010 */
[-C--:B------:R-:W-:Y:S02]  /*0e10*/  DFMA R18, R22, R4.reuse, R18 ;  /* 0x000000041612722b */ /* 0x080fe40000000012 */
[----:B------:R-:W-:-:S11]  /*0e20*/  DFMA R20, R26, R4, R20 ;  /* 0x000000041a14722b */ /* 0x000fd60000000014 */
.L_x_16:
[----:B------:R-:W-:Y:S05]  /*0e30*/  BSYNC.RECONVERGENT B1 ;  /* 0x0000000000017941 */ /* 0x000fea0003800200 */
.L_x_15:
        /* <DEDUP_REMOVED lines=39> */
.L_x_24:
[----:B------:R-:W-:Y:S05]  /*10b0*/  BSYNC.RECONVERGENT B2 ;  /* 0x0000000000027941 */ /* 0x000fea0003800200 */
.L_x_23:
        /* <DEDUP_REMOVED lines=16> */
.L_x_26:
[----:B------:R-:W-:Y:S05]  /*11c0*/  BSYNC.RECONVERGENT B2 ;  /* 0x0000000000027941 */ /* 0x000fea0003800200 */
.L_x_25:
[----:B------:R-:W-:-:S08]  /*11d0*/  DMUL R4, R2, R2 ;  /* 0x0000000202047228 */ /* 0x000fd00000000000 */
[----:B------:R-:W-:-:S08]  /*11e0*/  DMUL R4, R4, R2 ;  /* 0x0000000204047228 */ /* 0x000fd00000000000 */
[-C--:B------:R-:W-:Y:S02]  /*11f0*/  DFMA R16, R24, R4.reuse, R16 ;  /* 0x000000041810722b */ /* 0x080fe40000000010 */
[-C--:B------:R-:W-:Y:S02]  /*1200*/  DFMA R18, R22, R4.reuse, R18 ;  /* 0x000000041612722b */ /* 0x080fe40000000012 */
[----:B------:R-:W-:-:S11]  /*1210*/  DFMA R20, R26, R4, R20 ;  /* 0x000000041a14722b */ /* 0x000fd60000000014 */
.L_x_22:
[----:B------:R-:W-:Y:S05]  /*1220*/  BSYNC.RECONVERGENT B1 ;  /* 0x0000000000017941 */ /* 0x000fea0003800200 */
.L_x_21:
[----:B------:R-:W-:Y:S01]  /*1230*/  VIADD R10, R10, 0x4 ;  /* 0x000000040a0a7836 */ /* 0x000fe20000000000 */
[----:B------:R-:W-:Y:S02]  /*1240*/  IADD3 R12, P1, PT, R12, 0x60, RZ ;  /* 0x000000600c0c7810 */ /* 0x000fe40007f3e0ff */
[----:B------:R-:W-:Y:S02]  /*1250*/  IADD3 R11, PT, PT, R11, 0x4, RZ ;  /* 0x000000040b0b7810 */ /* 0x000fe40007ffe0ff */
[----:B------:R-:W-:Y:S01]  /*1260*/  ISETP.NE.AND P0, PT, R10, UR4, PT ;  /* 0x000000040a007c0c */ /* 0x000fe2000bf05270 */
[----:B------:R-:W-:-:S12]  /*1270*/  IMAD.X R13, RZ, RZ, R13, P1 ;  /* 0x000000ffff0d7224 */ /* 0x000fd800008e060d */
[----:B------:R-:W-:Y:S05]  /*1280*/  @P0 BRA `(.L_x_27) ;  /* 0xffffffec00fc0947 */ /* 0x000fea000383ffff */
[----:B------:R-:W-:-:S07]  /*1290*/  IMAD.U32 R12, RZ, RZ, UR4 ;  /* 0x00000004ff0c7e24 */ /* 0x000fce000f8e00ff */
.L_x_2:
[----:B------:R-:W0:Y:S02]  /*12a0*/  LDCU UR5, c[0x0][0x380] ;  /* 0x00007000ff0577ac */ /* 0x000e240008000800 */
[----:B0-----:R-:W-:-:S09]  /*12b0*/  ULOP3.LUT UP0, UR5, UR5, 0x3, URZ, 0xc0, !UPT ;  /* 0x0000000305057892 */ /* 0x001fd2000f80c0ff */
[----:B------:R-:W-:Y:S05]  /*12c0*/  BRA.U !UP0, `(.L_x_28) ;  /* 0x0000000d08247547 */ /* 0x000fea000b800000 */
[----:B------:R-:W-:-:S09]  /*12d0*/  UISETP.NE.AND UP0, UPT, UR5, 0x1, UPT ;  /* 0x000000010500788c */ /* 0x000fd2000bf05270 */
[----:B------:R-:W-:Y:S05]  /*12e0*/  BRA.U !UP0, `(.L_x_29) ;  /* 0x0000000908087547 */ /* 0x000fea000b800000 */
[----:B------:R-:W-:Y:S01]  /*12f0*/  ISETP.NE.AND P0, PT, R12, R29, PT ;  /* 0x0000001d0c00720c */ /* 0x000fe20003f05270 */
[----:B------:R-:W-:-:S12]  /*1300*/  BSSY.RECONVERGENT B1, `(.L_x_30) ;  /* 0x000003e000017945 */ /* 0x000fd80003800200 */
[----:B------:R-:W-:Y:S05]  /*1310*/  @!P0 BRA `(.L_x_31) ;  /* 0x0000000000f08947 */ /* 0x000fea0003800000 */
[----:B------:R-:W0:Y:S01]  /*1320*/  LDC.64 R2, c[0x0][0x388] ;  /* 0x0000e200ff027b82 */ /* 0x000e220000000a00 */
[----:B-1----:R-:W2:Y:S04]  /*1330*/  LDG.E.64 R6, desc[UR8][R14.64+0x8] ;  /* 0x000008080e067981 */ /* 0x002ea8000c1e1b00 */
[----:B------:R-:W3:Y:S04]  /*1340*/  LDG.E.64 R4, desc[UR8][R14.64] ;  /* 0x000000080e047981 */ /* 0x000ee8000c1e1b00 */
[----:B------:R-:W4:Y:S01]  /*1350*/  LDG.E.64 R8, desc[UR8][R14.64+0x10] ;  /* 0x000010080e087981 */ /* 0x000f22000c1e1b00 */
[----:B0-----:R-:W-:-:S05]  /*1360*/  IMAD.WIDE.U32 R2, R12, 0x18, R2 ;  /* 0x000000180c027825 */ /* 0x001fca00078e0002 */
[----:B------:R-:W2:Y:S04]  /*1370*/  LDG.E.64 R22, desc[UR8][R2.64+0x8] ;  /* 0x0000080802167981 */ /* 0x000ea8000c1e1b00 */
[----:B------:R-:W3:Y:S04]  /*1380*/  LDG.E.64 R24, desc[UR8][R2.64] ;  /* 0x0000000802187981 */ /* 0x000ee8000c1e1b00 */
[----:B------:R0:W4:Y:S02]  /*1390*/  LDG.E.64 R10, desc[UR8][R2.64+0x10] ;  /* 0x00001008020a7981 */ /* 0x000124000c1e1b00 */
[----:B0-----:R-:W-:-:S02]  /*13a0*/  IMAD.MOV.U32 R2, RZ, RZ, 0x0 ;  /* 0x00000000ff027424 */ /* 0x001fc400078e00ff */
[----:B------:R-:W-:Y:S01]  /*13b0*/  IMAD.MOV.U32 R3, RZ, RZ, 0x3fd80000 ;  /* 0x3fd80000ff037424 */ /* 0x000fe200078e00ff */
[----:B------:R-:W-:Y:S01]  /*13c0*/  BSSY.RECONVERGENT B2, `(.L_x_32) ;  /* 0x000001b000027945 */ /* 0x000fe20003800200 */
[----:B--2---:R-:W-:Y:S02]  /*13d0*/  DADD R22, R22, -R6 ;  /* 0x0000000016167229 */ /* 0x004fe40000000806 */
[----:B---3--:R-:W-:-:S06]  /*13e0*/  DADD R24, R24, -R4 ;  /* 0x0000000018187229 */ /* 0x008fcc0000000804 */
[----:B------:R-:W-:Y:S02]  /*13f0*/  DMUL R4, R22, R22 ;  /* 0x0000001616047228 */ /* 0x000fe40000000000 */
[----:B----4-:R-:W-:-:S06]  /*1400*/  DADD R10, R10, -R8 ;  /* 0x000000000a0a7229 */ /* 0x010fcc0000000808 */
[----:B------:R-:W-:-:S08]  /*1410*/  DFMA R4, R24, R24, R4 ;  /* 0x000000181804722b */ /* 0x000fd00000000004 */
[----:B------:R-:W-:-:S06]  /*1420*/  DFMA R8, R10, R10, R4 ;  /* 0x0000000a0a08722b */ /* 0x000fcc0000000004 */
[----:B------:R-:W0:Y:S04]  /*1430*/  MUFU.RSQ64H R27, R9 ;  /* 0x00000009001b7308 */ /* 0x000e280000001c00 */
[----:B------:R-:W-:-:S06]  /*1440*/  IADD3 R26, PT, PT, R9, -0x3500000, RZ ;  /* 0xfcb00000091a7810 */ /* 0x000fcc0007ffe0ff */
[----:B0-----:R-:W-:-:S08]  /*1450*/  DMUL R4, R26, R26 ;  /* 0x0000001a1a047228 */ /* 0x001fd00000000000 */
[----:B------:R-:W-:-:S08]  /*1460*/  DFMA R4, R8, -R4, 1 ;  /* 0x3ff000000804742b */ /* 0x000fd00000000804 */
[----:B------:R-:W-:Y:S02]  /*1470*/  DFMA R2, R4, R2, 0.5 ;  /* 0x3fe000000402742b */ /* 0x000fe40000000002 */
[----:B------:R-:W-:-:S08]  /*1480*/  DMUL R4, R26, R4 ;  /* 0x000000041a047228 */ /* 0x000fd00000000000 */
[----:B------:R-:W-:Y:S01]  /*1490*/  DFMA R32, R2, R4, R26 ;  /* 0x000000040220722b */ /* 0x000fe2000000001a */
[----:B------:R-:W-:-:S07]  /*14a0*/  ISETP.GE.U32.AND P0, PT, R26, 0x7ca00000, PT ;  /* 0x7ca000001a00780c */ /* 0x000fce0003f06070 */
[----:B------:R-:W-:Y:S02]  /*14b0*/  DMUL R4, R8, R32 ;  /* 0x0000002008047228 */ /* 0x000fe40000000000 */
[----:B------:R-:W-:Y:S01]  /*14c0*/  IADD3 R3, PT, PT, R33, -0x100000, RZ ;  /* 0xfff0000021037810 */ /* 0x000fe20007ffe0ff */
[----:B------:R-:W-:-:S05]  /*14d0*/  IMAD.MOV.U32 R2, RZ, RZ, R32 ;  /* 0x000000ffff027224 */ /* 0x000fca00078e0020 */
        /* <DEDUP_REMOVED lines=9> */
.L_x_33:
[----:B------:R-:W-:Y:S05]  /*1570*/  BSYNC.RECONVERGENT B2 ;  /* 0x0000000000027941 */ /* 0x000fea0003800200 */
.L_x_32:
        /* <DEDUP_REMOVED lines=13> */
[----:B------:R-:W-:Y:S01]  /*1650*/  IMAD.MOV.U32 R5, RZ, RZ, R31 ;  /* 0x000000ffff057224 */ /* 0x000fe200078e001f */
[----:B------:R-:W-:-:S07]  /*1660*/  IADD3 R2, PT, PT, R2, -0x100000, RZ ;  /* 0xfff0000002027810 */ /* 0x000fce0007ffe0ff */
[----:B------:R-:W-:Y:S05]  /*1670*/  CALL.REL.NOINC `($__internal_0_$__cuda_sm20_dblrcp_rn_slowpath_v3) ;  /* 0x0000000800607944 */ /* 0x000fea0003c00000 */
.L_x_35:
[----:B------:R-:W-:Y:S05]  /*1680*/  BSYNC.RECONVERGENT B2 ;  /* 0x0000000000027941 */ /* 0x000fea0003800200 */
.L_x_34:
[----:B------:R-:W-:-:S08]  /*1690*/  DMUL R4, R2, R2 ;  /* 0x0000000202047228 */ /* 0x000fd00000000000 */
[----:B------:R-:W-:-:S08]  /*16a0*/  DMUL R4, R4, R2 ;  /* 0x0000000204047228 */ /* 0x000fd00000000000 */
[-C--:B------:R-:W-:Y:S02]  /*16b0*/  DFMA R16, R24, R4.reuse, R16 ;  /* 0x000000041810722b */ /* 0x080fe40000000010 */
[-C--:B------:R-:W-:Y:S02]  /*16c0*/  DFMA R18, R22, R4.reuse, R18 ;  /* 0x000000041612722b */ /* 0x080fe40000000012 */
[----:B------:R-:W-:-:S11]  /*16d0*/  DFMA R20, R10, R4, R20 ;  /* 0x000000040a14722b */ /* 0x000fd60000000014 */
.L_x_31:
[----:B-1----:R-:W-:Y:S05]  /*16e0*/  BSYNC.RECONVERGENT B1 ;  /* 0x0000000000017941 */ /* 0x002fea0003800200 */
.L_x_30:
[----:B------:R-:W-:Y:S01]  /*16f0*/  VIADD R0, R12, 0x1 ;  /* 0x000000010c007836 */ /* 0x000fe20000000000 */
[----:B------:R-:W-:Y:S04]  /*1700*/  BSSY.RECONVERGENT B1, `(.L_x_36) ;  /* 0x000003f000017945 */ /* 0x000fe80003800200 */
[----:B------:R-:W-:-:S13]  /*1710*/  ISETP.NE.AND P0, PT, R0, R29, PT ;  /* 0x0000001d0000720c */ /* 0x000fda0003f05270 */
[----:B------:R-:W-:Y:S05]  /*1720*/  @!P0 BRA `(.L_x_37) ;  /* 0x0000000000f08947 */ /* 0x000fea0003800000 */
[----:B------:R-:W0:Y:S01]  /*1730*/  LDC.64 R2, c[0x0][0x388] ;  /* 0x0000e200ff027b82 */ /* 0x000e220000000a00 */
[----:B------:R-:W2:Y:S04]  /*1740*/  LDG.E.64 R4, desc[UR8][R14.64+0x8] ;  /* 0x000008080e047981 */ /* 0x000ea8000c1e1b00 */
[----:B------:R-:W3:Y:S01]  /*1750*/  LDG.E.64 R6, desc[UR8][R14.64+0x10] ;  /* 0x000010080e067981 */ /* 0x000ee2000c1e1b00 */
[----:B0-----:R-:W-:-:S03]  /*1760*/  IMAD.WIDE.U32 R30, R12, 0x18, R2 ;  /* 0x000000180c1e7825 */ /* 0x001fc600078e0002 */
[----:B------:R-:W4:Y:S04]  /*1770*/  LDG.E.64 R2, desc[UR8][R14.64] ;  /* 0x000000080e027981 */ /* 0x000f28000c1e1b00 */
[----:B------:R-:W2:Y:S04]  /*1780*/  LDG.E.64 R22, desc[UR8][R30.64+0x20] ;  /* 0x000020081e167981 */ /* 0x000ea8000c1e1b00 */
[----:B------:R-:W4:Y:S04]  /*1790*/  LDG.E.64 R24, desc[UR8][R30.64+0x18] ;  /* 0x000018081e187981 */ /* 0x000f28000c1e1b00 */
[----:B------:R-:W3:Y:S01]  /*17a0*/  LDG.E.64 R10, desc[UR8][R30.64+0x28] ;  /* 0x000028081e0a7981 */ /* 0x000ee2000c1e1b00 */
[----:B------:R-:W-:Y:S01]  /*17b0*/  BSSY.RECONVERGENT B2, `(.L_x_38) ;  /* 0x000001d000027945 */ /* 0x000fe20003800200 */
[----:B--2---:R-:W-:-:S02]  /*17c0*/  DADD R22, R22, -R4 ;  /* 0x0000000016167229 */ /* 0x004fc40000000804 */
[----:B----4-:R-:W-:-:S06]  /*17d0*/  DADD R24, R24, -R2 ;  /* 0x0000000018187229 */ /* 0x010fcc0000000802 */
[----:B------:R-:W-:Y:S02]  /*17e0*/  DMUL R2, R22, R22 ;  /* 0x0000001616027228 */ /* 0x000fe40000000000 */
[----:B---3--:R-:W-:-:S06]  /*17f0*/  DADD R10, R10, -R6 ;  /* 0x000000000a0a7229 */ /* 0x008fcc0000000806 */
[----:B------:R-:W-:-:S08]  /*1800*/  DFMA R2, R24, R24, R2 ;  /* 0x000000181802722b */ /* 0x000fd00000000002 */
[----:B------:R-:W-:-:S06]  /*1810*/  DFMA R8, R10, R10, R2 ;  /* 0x0000000a0a08722b */ /* 0x000fcc0000000002 */
[----:B------:R-:W0:Y:S04]  /*1820*/  MUFU.RSQ64H R27, R9 ;  /* 0x00000009001b7308 */ /* 0x000e280000001c00 */
[----:B------:R-:W-:Y:S01]  /*1830*/  VIADD R26, R9, 0xfcb00000 ;  /* 0xfcb00000091a7836 */ /* 0x000fe20000000000 */
[----:B------:R-:W-:Y:S01]  /*1840*/  MOV R4, 0x0 ;  /* 0x0000000000047802 */ /* 0x000fe20000000f00 */
[----:B------:R-:W-:-:S04]  /*1850*/  IMAD.MOV.U32 R5, RZ, RZ, 0x3fd80000 ;  /* 0x3fd80000ff057424 */ /* 0x000fc800078e00ff */
[----:B0-----:R-:W-:-:S08]  /*1860*/  DMUL R2, R26, R26 ;  /* 0x0000001a1a027228 */ /* 0x001fd00000000000 */
[----:B------:R-:W-:-:S08]  /*1870*/  DFMA R2, R8, -R2, 1 ;  /* 0x3ff000000802742b */ /* 0x000fd00000000802 */
[----:B------:R-:W-:Y:S02]  /*1880*/  DFMA R4, R2, R4, 0.5 ;  /* 0x3fe000000204742b */ /* 0x000fe40000000004 */
[----:B------:R-:W-:-:S08]  /*1890*/  DMUL R2, R26, R2 ;  /* 0x000000021a027228 */ /* 0x000fd00000000000 */
[----:B------:R-:W-:Y:S01]  /*18a0*/  DFMA R32, R4, R2, R26 ;  /* 0x000000020420722b */ /* 0x000fe2000000001a */
[----:B------:R-:W-:-:S07]  /*18b0*/  ISETP.GE.U32.AND P0, PT, R26, 0x7ca00000, PT ;  /* 0x7ca000001a00780c */ /* 0x000fce0003f06070 */
[----:B------:R-:W-:Y:S02]  /*18c0*/  DMUL R4, R8, R32 ;  /* 0x0000002008047228 */ /* 0x000fe40000000000 */
[----:B------:R-:W-:Y:S01]  /*18d0*/  VIADD R3, R33, 0xfff00000 ;  /* 0xfff0000021037836 */ /* 0x000fe20000000000 */
[----:B------:R-:W-:-:S05]  /*18e0*/  MOV R2, R32 ;  /* 0x0000002000027202 */ /* 0x000fca0000000f00 */
        /* <DEDUP_REMOVED lines=9> */
.L_x_39:
[----:B------:R-:W-:Y:S05]  /*1980*/  BSYNC.RECONVERGENT B2 ;  /* 0x0000000000027941 */ /* 0x000fea0003800200 */
.L_x_38:
        /* <DEDUP_REMOVED lines=16> */
.L_x_41:
[----:B------:R-:W-:Y:S05]  /*1a90*/  BSYNC.RECONVERGENT B2 ;  /* 0x0000000000027941 */ /* 0x000fea0003800200 */
.L_x_40:
[----:B------:R-:W-:-:S08]  /*1aa0*/  DMUL R4, R2, R2 ;  /* 0x0000000202047228 */ /* 0x000fd00000000000 */
[----:B------:R-:W-:-:S08]  /*1ab0*/  DMUL R4, R4, R2 ;  /* 0x0000000204047228 */ /* 0x000fd00000000000 */
[-C--:B------:R-:W-:Y:S02]  /*1ac0*/  DFMA R16, R24, R4.reuse, R16 ;  /* 0x000000041810722b */ /* 0x080fe40000000010 */
[-C--:B------:R-:W-:Y:S02]  /*1ad0*/  DFMA R18, R22, R4.reuse, R18 ;  /* 0x000000041612722b */ /* 0x080fe40000000012 */
[----:B------:R-:W-:-:S11]  /*1ae0*/  DFMA R20, R10, R4, R20 ;  /* 0x000000040a14722b */ /* 0x000fd60000000014 */
.L_x_37:
[----:B------:R-:W-:Y:S05]  /*1af0*/  BSYNC.RECONVERGENT B1 ;  /* 0x0000000000017941 */ /* 0x000fea0003800200 */
.L_x_36:
[----:B------:R-:W-:-:S07]  /*1b00*/  IADD3 R12, PT, PT, R12, 0x2, RZ ;  /* 0x000000020c0c7810 */ /* 0x000fce0007ffe0ff */
.L_x_29:
[----:B------:R-:W0:Y:S01]  /*1b10*/  LDC R0, c[0x0][0x380] ;  /* 0x0000e000ff007b82 */ /* 0x000e220000000800 */
[----:B------:R-:W-:Y:S01]  /*1b20*/  ISETP.NE.AND P0, PT, R12, R29, PT ;  /* 0x0000001d0c00720c */ /* 0x000fe20003f05270 */
[----:B------:R-:W-:Y:S01]  /*1b30*/  BSSY.RECONVERGENT B1, `(.L_x_28) ;  /* 0x0000042000017945 */ /* 0x000fe20003800200 */
[----:B0-----:R-:W-:-:S04]  /*1b40*/  LOP3.LUT R0, R0, 0x1, RZ, 0xc0, !PT ;  /* 0x0000000100007812 */ /* 0x001fc800078ec0ff */
[----:B------:R-:W-:-:S13]  /*1b50*/  ISETP.NE.U32.OR P0, PT, R0, 0x1, !P0 ;  /* 0x000000010000780c */ /* 0x000fda0004705470 */
[----:B------:R-:W-:Y:S05]  /*1b60*/  @P0 BRA `(.L_x_42) ;  /* 0x0000000000f80947 */ /* 0x000fea0003800000 */
        /* <DEDUP_REMOVED lines=8> */
[----:B0-----:R-:W-:Y:S01]  /*1bf0*/  IMAD.MOV.U32 R2, RZ, RZ, 0x0 ;  /* 0x00000000ff027424 */ /* 0x001fe200078e00ff */
[----:B------:R-:W-:Y:S01]  /*1c00*/  MOV R3, 0x3fd80000 ;  /* 0x3fd8000000037802 */ /* 0x000fe20000000f00 */
        /* <DEDUP_REMOVED lines=8> */
[----:B------:R-:W-:-:S06]  /*1c90*/  VIADD R24, R9, 0xfcb00000 ;  /* 0xfcb0000009187836 */ /* 0x000fcc0000000000 */
[----:B0-----:R-:W-:-:S08]  /*1ca0*/  DMUL R4, R24, R24 ;  /* 0x0000001818047228 */ /* 0x001fd00000000000 */
[----:B------:R-:W-:-:S08]  /*1cb0*/  DFMA R4, R8, -R4, 1 ;  /* 0x3ff000000804742b */ /* 0x000fd00000000804 */
[----:B------:R-:W-:Y:S02]  /*1cc0*/  DFMA R2, R4, R2, 0.5 ;  /* 0x3fe000000402742b */ /* 0x000fe40000000002 */
[----:B------:R-:W-:-:S08]  /*1cd0*/  DMUL R4, R24, R4 ;  /* 0x0000000418047228 */ /* 0x000fd00000000000 */
[----:B------:R-:W-:Y:S01]  /*1ce0*/  DFMA R26, R2, R4, R24 ;  /* 0x00000004021a722b */ /* 0x000fe20000000018 */
[----:B------:R-:W-:-:S07]  /*1cf0*/  ISETP.GE.U32.AND P0, PT, R24, 0x7ca00000, PT ;  /* 0x7ca000001800780c */ /* 0x000fce0003f06070 */
[----:B------:R-:W-:Y:S02]  /*1d00*/  DMUL R4, R8, R26 ;  /* 0x0000001a08047228 */ /* 0x000fe40000000000 */
[----:B------:R-:W-:Y:S02]  /*1d10*/  VIADD R3, R27, 0xfff00000 ;  /* 0xfff000001b037836 */ /* 0x000fe40000000000 */
[----:B------:R-:W-:-:S04]  /*1d20*/  IMAD.MOV.U32 R2, RZ, RZ, R26 ;  /* 0x000000ffff027224 */ /* 0x000fc800078e001a */
[----:B------:R-:W-:-:S08]  /*1d30*/  DFMA R14, R4, -R4, R8 ;  /* 0x80000004040e722b */ /* 0x000fd00000000008 */
[----:B------:R-:W-:Y:S01]  /*1d40*/  DFMA R6, R14, R2, R4 ;  /* 0x000000020e06722b */ /* 0x000fe20000000004 */
[----:B------:R-:W-:Y:S10]  /*1d50*/  @!P0 BRA `(.L_x_44) ;  /* 0x0000000000208947 */ /* 0x000ff40003800000 */
[----:B------:R-:W-:Y:S01]  /*1d60*/  MOV R2, R26 ;  /* 0x0000001a00027202 */ /* 0x000fe20000000f00 */
[----:B------:R-:W-:Y:S01]  /*1d70*/  IMAD.MOV.U32 R6, RZ, RZ, R14 ;  /* 0x000000ffff067224 */ /* 0x000fe200078e000e */
[----:B------:R-:W-:Y:S01]  /*1d80*/  MOV R0, R24 ;  /* 0x0000001800007202 */ /* 0x000fe20000000f00 */
[----:B------:R-:W-:Y:S01]  /*1d90*/  IMAD.MOV.U32 R7, RZ, RZ, R15 ;  /* 0x000000ffff077224 */ /* 0x000fe200078e000f */
[----:B------:R-:W-:-:S07]  /*1da0*/  MOV R30, 0x1dc0 ;  /* 0x00001dc0001e7802 */ /* 0x000fce0000000f00 */
[----:B------:R-:W-:Y:S05]  /*1db0*/  CALL.REL.NOINC `($__internal_1_$__cuda_sm20_dsqrt_rn_f64_mediumpath_v1) ;  /* 0x00000004003c7944 */ /* 0x000fea0003c00000 */
[----:B------:R-:W-:Y:S02]  /*1dc0*/  IMAD.MOV.U32 R6, RZ, RZ, R0 ;  /* 0x000000ffff067224 */ /* 0x000fe400078e0000 */
[----:B------:R-:W-:-:S07]  /*1dd0*/  IMAD.MOV.U32 R7, RZ, RZ, R3 ;  /* 0x000000ffff077224 */ /* 0x000fce00078e0003 */
.L_x_44:
[----:B------:R-:W-:Y:S05]  /*1de0*/  BSYNC.RECONVERGENT B2 ;  /* 0x0000000000027941 */ /* 0x000fea0003800200 */
.L_x_43:
        /* <DEDUP_REMOVED lines=16> */
.L_x_46:
[----:B------:R-:W-:Y:S05]  /*1ef0*/  BSYNC.RECONVERGENT B2 ;  /* 0x0000000000027941 */ /* 0x000fea0003800200 */
.L_x_45:
[----:B------:R-:W-:-:S08]  /*1f00*/  DMUL R4, R2, R2 ;  /* 0x0000000202047228 */ /* 0x000fd00000000000 */
[----:B------:R-:W-:-:S08]  /*1f10*/  DMUL R4, R4, R2 ;  /* 0x0000000204047228 */ /* 0x000fd00000000000 */
[-C--:B------:R-:W-:Y:S02]  /*1f20*/  DFMA R16, R22, R4.reuse, R16 ;  /* 0x000000041610722b */ /* 0x080fe40000000010 */
[-C--:B------:R-:W-:Y:S02]  /*1f30*/  DFMA R18, R12, R4.reuse, R18 ;  /* 0x000000040c12722b */ /* 0x080fe40000000012 */
[----:B------:R-:W-:-:S11]  /*1f40*/  DFMA R20, R10, R4, R20 ;  /* 0x000000040a14722b */ /* 0x000fd60000000014 */
.L_x_42:
[----:B-1----:R-:W-:Y:S05]  /*1f50*/  BSYNC.RECONVERGENT B1 ;  /* 0x0000000000017941 */ /* 0x002fea0003800200 */
.L_x_28:
[----:B------:R-:W0:Y:S01]  /*1f60*/  LDC.64 R2, c[0x0][0x390] ;  /* 0x0000e400ff027b82 */ /* 0x000e220000000a00 */
[----:B------:R-:W2:Y:S01]  /*1f70*/  LDCU UR5, c[0x0][0x380] ;  /* 0x00007000ff0577ac */ /* 0x000ea20008000800 */
[----:B0-----:R-:W-:-:S04]  /*1f80*/  IMAD.WIDE R2, R29, 0x18, R2 ;  /* 0x000000181d027825 */ /* 0x001fc800078e0202 */
[----:B------:R-:W-:Y:S01]  /*1f90*/  IMAD.IADD R29, R28, 0x1, R29 ;  /* 0x000000011c1d7824 */ /* 0x000fe200078e021d */
[----:B-1----:R0:W-:Y:S04]  /*1fa0*/  STG.E.64 desc[UR8][R2.64], R16 ;  /* 0x0000001002007986 */ /* 0x0021e8000c101b08 */
[----:B------:R0:W-:Y:S01]  /*1fb0*/  STG.E.64 desc[UR8][R2.64+0x8], R18 ;  /* 0x0000081202007986 */ /* 0x0001e2000c101b08 */
[----:B--2---:R-:W-:-:S03]  /*1fc0*/  ISETP.GE.AND P0, PT, R29, UR5, PT ;  /* 0x000000051d007c0c */ /* 0x004fc6000bf06270 */
[----:B------:R0:W-:Y:S10]  /*1fd0*/  STG.E.64 desc[UR8][R2.64+0x10], R20 ;  /* 0x0000101402007986 */ /* 0x0001f4000c101b08 */
[----:B------:R-:W-:Y:S05]  /*1fe0*/  @!P0 BRA `(.L_x_47) ;  /* 0xffffffe0006c8947 */ /* 0x000fea000383ffff */
[----:B------:R-:W-:Y:S05]  /*1ff0*/  EXIT ;  /* 0x000000000000794d */ /* 0x000fea0003800000 */
        .weak           $__internal_0_$__cuda_sm20_dblrcp_rn_slowpath_v3
        .type           $__internal_0_$__cuda_sm20_dblrcp_rn_slowpath_v3,@function
        .size           $__internal_0_$__cuda_sm20_dblrcp_rn_slowpath_v3,($__internal_1_$__cuda_sm20_dsqrt_rn_f64_mediumpath_v1 - $__internal_0_$__cuda_sm20_dblrcp_rn_slowpath_v3)
$__internal_0_$__cuda_sm20_dblrcp_rn_slowpath_v3:
[----:B------:R-:W-:Y:S01]  /*2000*/  IMAD.MOV.U32 R6, RZ, RZ, R4 ;  /* 0x000000ffff067224 */ /* 0x000fe200078e0004 */
[----:B------:R-:W-:Y:S01]  /*2010*/  MOV R7, R5 ;  /* 0x0000000500077202 */ /* 0x000fe20000000f00 */
[----:B------:R-:W-:Y:S05]  /*2020*/  BSSY.RECONVERGENT B0, `(.L_x_48) ;  /* 0x0000023000007945 */ /* 0x000fea0003800200 */
[----:B------:R-:W-:-:S14]  /*2030*/  DSETP.GTU.AND P0, PT, |R6|, +INF , PT ;  /* 0x7ff000000600742a */ /* 0x000fdc0003f0c200 */
[----:B------:R-:W-:Y:S05]  /*2040*/  @P0 BRA `(.L_x_49) ;  /* 0x0000000000780947 */ /* 0x000fea0003800000 */
[----:B------:R-:W-:-:S05]  /*2050*/  LOP3.LUT R3, R5, 0x7fffffff, RZ, 0xc0, !PT ;  /* 0x7fffffff05037812 */ /* 0x000fca00078ec0ff */
[----:B------:R-:W-:-:S05]  /*2060*/  VIADD R4, R3, 0xffffffff ;  /* 0xffffffff03047836 */ /* 0x000fca0000000000 */
[----:B------:R-:W-:-:S13]  /*2070*/  ISETP.GE.U32.AND P0, PT, R4, 0x7fefffff, PT ;  /* 0x7fefffff0400780c */ /* 0x000fda0003f06070 */
[----:B------:R-:W-:Y:S01]  /*2080*/  @P0 LOP3.LUT R5, R7, 0x7ff00000, RZ, 0x3c, !PT ;  /* 0x7ff0000007050812 */ /* 0x000fe200078e3cff */
[----:B------:R-:W-:Y:S01]  /*2090*/  @P0 IMAD.MOV.U32 R4, RZ, RZ, RZ ;  /* 0x000000ffff040224 */ /* 0x000fe200078e00ff */
[----:B------:R-:W-:Y:S06]  /*20a0*/  @P0 BRA `(.L_x_50) ;  /* 0x0000000000680947 */ /* 0x000fec0003800000 */
[----:B------:R-:W-:-:S13]  /*20b0*/  ISETP.GE.U32.AND P0, PT, R3, 0x1000001, PT ;  /* 0x010000010300780c */ /* 0x000fda0003f06070 */
[----:B------:R-:W-:Y:S05]  /*20c0*/  @!P0 BRA `(.L_x_51) ;  /* 0x0000000000348947 */ /* 0x000fea0003800000 */
[----:B------:R-:W-:Y:S01]  /*20d0*/  IADD3 R5, PT, PT, R7, -0x3fe00000, RZ ;  /* 0xc020000007057810 */ /* 0x000fe20007ffe0ff */
[----:B------:R-:W-:-:S03]  /*20e0*/  IMAD.MOV.U32 R4, RZ, RZ, R6 ;  /* 0x000000ffff047224 */ /* 0x000fc600078e0006 */
[----:B------:R-:W0:Y:S03]  /*20f0*/  MUFU.RCP64H R3, R5 ;  /* 0x0000000500037308 */ /* 0x000e260000001800 */
[----:B0-----:R-:W-:-:S08]  /*2100*/  DFMA R8, -R4, R2, 1 ;  /* 0x3ff000000408742b */ /* 0x001fd00000000102 */
[----:B------:R-:W-:-:S08]  /*2110*/  DFMA R8, R8, R8, R8 ;  /* 0x000000080808722b */ /* 0x000fd00000000008 */
[----:B------:R-:W-:-:S08]  /*2120*/  DFMA R8, R2, R8, R2 ;  /* 0x000000080208722b */ /* 0x000fd00000000002 */
[----:B------:R-:W-:-:S08]  /*2130*/  DFMA R2, -R4, R8, 1 ;  /* 0x3ff000000402742b */ /* 0x000fd00000000108 */
[----:B------:R-:W-:-:S08]  /*2140*/  DFMA R2, R8, R2, R8 ;  /* 0x000000020802722b */ /* 0x000fd00000000008 */
[----:B------:R-:W-:-:S08]  /*2150*/  DMUL R2, R2, 2.2250738585072013831e-308 ;  /* 0x0010000002027828 */ /* 0x000fd00000000000 */
[----:B------:R-:W-:-:S08]  /*2160*/  DFMA R6, -R6, R2, 1 ;  /* 0x3ff000000606742b */ /* 0x000fd00000000102 */
[----:B------:R-:W-:-:S08]  /*2170*/  DFMA R6, R6, R6, R6 ;  /* 0x000000060606722b */ /* 0x000fd00000000006 */
[----:B------:R-:W-:Y:S01]  /*2180*/  DFMA R4, R2, R6, R2 ;  /* 0x000000060204722b */ /* 0x000fe20000000002 */
[----:B------:R-:W-:Y:S10]  /*2190*/  BRA `(.L_x_50) ;  /* 0x00000000002c7947 */ /* 0x000ff40003800000 */
.L_x_51:
[----:B------:R-:W-:-:S06]  /*21a0*/  DMUL R6, R6, 8.11296384146066816958e+31 ;  /* 0x4690000006067828 */ /* 0x000fcc0000000000 */
[----:B------:R-:W0:Y:S02]  /*21b0*/  MUFU.RCP64H R3, R7 ;  /* 0x0000000700037308 */ /* 0x000e240000001800 */
[----:B0-----:R-:W-:-:S08]  /*21c0*/  DFMA R4, -R6, R2, 1 ;  /* 0x3ff000000604742b */ /* 0x001fd00000000102 */
[----:B------:R-:W-:-:S08]  /*21d0*/  DFMA R4, R4, R4, R4 ;  /* 0x000000040404722b */ /* 0x000fd00000000004 */
[----:B------:R-:W-:-:S08]  /*21e0*/  DFMA R4, R2, R4, R2 ;  /* 0x000000040204722b */ /* 0x000fd00000000002 */
[----:B------:R-:W-:-:S08]  /*21f0*/  DFMA R2, -R6, R4, 1 ;  /* 0x3ff000000602742b */ /* 0x000fd00000000104 */
[----:B------:R-:W-:-:S08]  /*2200*/  DFMA R2, R4, R2, R4 ;  /* 0x000000020402722b */ /* 0x000fd00000000004 */
[----:B------:R-:W-:Y:S01]  /*2210*/  DMUL R4, R2, 8.11296384146066816958e+31 ;  /* 0x4690000002047828 */ /* 0x000fe20000000000 */
[----:B------:R-:W-:Y:S10]  /*2220*/  BRA `(.L_x_50) ;  /* 0x0000000000087947 */ /* 0x000ff40003800000 */
.L_x_49:
[----:B------:R-:W-:Y:S01]  /*2230*/  LOP3.LUT R5, R7, 0x80000, RZ, 0xfc, !PT ;  /* 0x0008000007057812 */ /* 0x000fe200078efcff */
[----:B------:R-:W-:-:S07]  /*2240*/  IMAD.MOV.U32 R4, RZ, RZ, R6 ;  /* 0x000000ffff047224 */ /* 0x000fce00078e0006 */
.L_x_50:
[----:B------:R-:W-:Y:S05]  /*2250*/  BSYNC.RECONVERGENT B0 ;  /* 0x0000000000007941 */ /* 0x000fea0003800200 */
.L_x_48:
[----:B------:R-:W-:Y:S02]  /*2260*/  IMAD.MOV.U32 R3, RZ, RZ, R5 ;  /* 0x000000ffff037224 */ /* 0x000fe400078e0005 */
[----:B------:R-:W-:Y:S01]  /*2270*/  HFMA2 R5, -RZ, RZ, 0, 0 ;  /* 0x00000000ff057431 */ /* 0x000fe200000001ff */
[----:B------:R-:W-:Y:S01]  /*2280*/  MOV R2, R4 ;  /* 0x0000000400027202 */ /* 0x000fe20000000f00 */
[----:B------:R-:W-:-:S04]  /*2290*/  IMAD.MOV.U32 R4, RZ, RZ, R0 ;  /* 0x000000ffff047224 */ /* 0x000fc800078e0000 */
[----:B------:R-:W-:Y:S05]  /*22a0*/  RET.REL.NODEC R4 `(_Z19computeForcesKerneliPK7double3PS_) ;  /* 0xffffffdc04547950 */ /* 0x000fea0003c3ffff */
        .weak           $__internal_1_$__cuda_sm20_dsqrt_rn_f64_mediumpath_v1
        .type           $__internal_1_$__cuda_sm20_dsqrt_rn_f64_mediumpath_v1,@function
        .size           $__internal_1_$__cuda_sm20_dsqrt_rn_f64_mediumpath_v1,(.L_x_58 - $__internal_1_$__cuda_sm20_dsqrt_rn_f64_mediumpath_v1)
$__internal_1_$__cuda_sm20_dsqrt_rn_f64_mediumpath_v1:
[----:B------:R-:W-:Y:S01]  /*22b0*/  ISETP.GE.U32.AND P0, PT, R0, -0x3400000, PT ;  /* 0xfcc000000000780c */ /* 0x000fe20003f06070 */
[----:B------:R-:W-:-:S12]  /*22c0*/  BSSY.RECONVERGENT B0, `(.L_x_52) ;  /* 0x0000023000007945 */ /* 0x000fd80003800200 */
[----:B------:R-:W-:Y:S05]  /*22d0*/  @!P0 BRA `(.L_x_53) ;  /* 0x0000000000208947 */ /* 0x000fea0003800000 */
[----:B------:R-:W-:-:S10]  /*22e0*/  DFMA.RM R4, R6, R2, R4 ;  /* 0x000000020604722b */ /* 0x000fd40000004004 */
[----:B------:R-:W-:-:S05]  /*22f0*/  IADD3 R2, P0, PT, R4, 0x1, RZ ;  /* 0x0000000104027810 */ /* 0x000fca0007f1e0ff */
[----:B------:R-:W-:-:S06]  /*2300*/  IMAD.X R3, RZ, RZ, R5, P0 ;  /* 0x000000ffff037224 */ /* 0x000fcc00000e0605 */
[----:B------:R-:W-:-:S08]  /*2310*/  DFMA.RP R8, -R4, R2, R8 ;  /* 0x000000020408722b */ /* 0x000fd00000008108 */
[----:B------:R-:W-:-:S06]  /*2320*/  DSETP.GT.AND P0, PT, R8, RZ, PT ;  /* 0x000000ff0800722a */ /* 0x000fcc0003f04000 */
[----:B------:R-:W-:Y:S02]  /*2330*/  FSEL R2, R2, R4, P0 ;  /* 0x0000000402027208 */ /* 0x000fe40000000000 */
[----:B------:R-:W-:Y:S01]  /*2340*/  FSEL R3, R3, R5, P0 ;  /* 0x0000000503037208 */ /* 0x000fe20000000000 */
[----:B------:R-:W-:Y:S06]  /*2350*/  BRA `(.L_x_54) ;  /* 0x0000000000647947 */ /* 0x000fec0003800000 */
.L_x_53:
[----:B------:R-:W-:-:S14]  /*2360*/  DSETP.NE.AND P0, PT, R8, RZ, PT ;  /* 0x000000ff0800722a */ /* 0x000fdc0003f05000 */
[----:B------:R-:W-:Y:S05]  /*2370*/  @!P0 BRA `(.L_x_55) ;  /* 0x0000000000588947 */ /* 0x000fea0003800000 */
[----:B------:R-:W-:-:S13]  /*2380*/  ISETP.GE.AND P0, PT, R9, RZ, PT ;  /* 0x000000ff0900720c */ /* 0x000fda0003f06270 */
[----:B------:R-:W-:Y:S01]  /*2390*/  @!P0 IMAD.MOV.U32 R2, RZ, RZ, 0x0 ;  /* 0x00000000ff028424 */ /* 0x000fe200078e00ff */
[----:B------:R-:W-:Y:S01]  /*23a0*/  @!P0 MOV R3, 0xfff80000 ;  /* 0xfff8000000038802 */ /* 0x000fe20000000f00 */
[----:B------:R-:W-:Y:S06]  /*23b0*/  @!P0 BRA `(.L_x_54) ;  /* 0x00000000004c8947 */ /* 0x000fec0003800000 */
[----:B------:R-:W-:-:S13]  /*23c0*/  ISETP.GT.AND P0, PT, R9, 0x7fefffff, PT ;  /* 0x7fefffff0900780c */ /* 0x000fda0003f04270 */
[----:B------:R-:W-:Y:S05]  /*23d0*/  @P0 BRA `(.L_x_55) ;  /* 0x0000000000400947 */ /* 0x000fea0003800000 */
[----:B------:R-:W-:Y:S01]  /*23e0*/  DMUL R8, R8, 8.11296384146066816958e+31 ;  /* 0x4690000008087828 */ /* 0x000fe20000000000 */
[----:B------:R-:W-:Y:S01]  /*23f0*/  IMAD.MOV.U32 R6, RZ, RZ, RZ ;  /* 0x000000ffff067224 */ /* 0x000fe200078e00ff */
[----:B------:R-:W-:Y:S01]  /*2400*/  MOV R3, 0x3fd80000 ;  /* 0x3fd8000000037802 */ /* 0x000fe20000000f00 */
[----:B------:R-:W-:-:S03]  /*2410*/  IMAD.MOV.U32 R2, RZ, RZ, 0x0 ;  /* 0x00000000ff027424 */ /* 0x000fc600078e00ff */
[----:B------:R-:W0:Y:S02]  /*2420*/  MUFU.RSQ64H R7, R9 ;  /* 0x0000000900077308 */ /* 0x000e240000001c00 */
[----:B0-----:R-:W-:-:S08]  /*2430*/  DMUL R4, R6, R6 ;  /* 0x0000000606047228 */ /* 0x001fd00000000000 */
[----:B------:R-:W-:-:S08]  /*2440*/  DFMA R4, R8, -R4, 1 ;  /* 0x3ff000000804742b */ /* 0x000fd00000000804 */
[----:B------:R-:W-:Y:S02]  /*2450*/  DFMA R2, R4, R2, 0.5 ;  /* 0x3fe000000402742b */ /* 0x000fe40000000002 */
[----:B------:R-:W-:-:S08]  /*2460*/  DMUL R4, R6, R4 ;  /* 0x0000000406047228 */ /* 0x000fd00000000000 */
[----:B------:R-:W-:-:S08]  /*2470*/  DFMA R4, R2, R4, R6 ;  /* 0x000000040204722b */ /* 0x000fd00000000006 */
[----:B------:R-:W-:Y:S02]  /*2480*/  DMUL R2, R8, R4 ;  /* 0x0000000408027228 */ /* 0x000fe40000000000 */
[----:B------:R-:W-:-:S06]  /*2490*/  VIADD R5, R5, 0xfff00000 ;  /* 0xfff0000005057836 */ /* 0x000fcc0000000000 */
[----:B------:R-:W-:-:S08]  /*24a0*/  DFMA R6, R2, -R2, R8 ;  /* 0x800000020206722b */ /* 0x000fd00000000008 */
[----:B------:R-:W-:-:S10]  /*24b0*/  DFMA R2, R4, R6, R2 ;  /* 0x000000060402722b */ /* 0x000fd40000000002 */
[----:B------:R-:W-:Y:S01]  /*24c0*/  VIADD R3, R3, 0xfcb00000 ;  /* 0xfcb0000003037836 */ /* 0x000fe20000000000 */
[----:B------:R-:W-:Y:S06]  /*24d0*/  BRA `(.L_x_54) ;  /* 0x0000000000047947 */ /* 0x000fec0003800000 */
.L_x_55:
[----:B------:R-:W-:-:S11]  /*24e0*/  DADD R2, R8, R8 ;  /* 0x0000000008027229 */ /* 0x000fd60000000008 */
.L_x_54:
[----:B------:R-:W-:Y:S05]  /*24f0*/  BSYNC.RECONVERGENT B0 ;  /* 0x0000000000007941 */ /* 0x000fea0003800200 */
.L_x_52:
[----:B------:R-:W-:Y:S01]  /*2500*/  IMAD.MOV.U32 R31, RZ, RZ, 0x0 ;  /* 0x00000000ff1f7424 */ /* 0x000fe200078e00ff */
[----:B------:R-:W-:-:S03]  /*2510*/  MOV R0, R2 ;  /* 0x0000000200007202 */ /* 0x000fc60000000f00 */
[----:B------:R-:W-:Y:S05]  /*2520*/  RET.REL.NODEC R30 `(_Z19computeForcesKerneliPK7double3PS_) ;  /* 0xffffffd81eb47950 */ /* 0x000fea0003c3ffff */
.L_x_56:
[----:B------:R-:W-:-:S00]  /*2530*/  BRA `(.L_x_56) ;  /* 0xfffffffc00fc7947 */ /* 0x000fc0000383ffff */
[----:B------:R-:W-:-:S00]  /*2540*/  NOP ;  /* 0x0000000000007918 */ /* 0x000fc00000000000 */
        /* <DEDUP_REMOVED lines=11> */
.L_x_58:


//--------------------- .nv.shared.reserved.0     --------------------------
	.section	.nv.shared.reserved.0,"aw",@nobits
	.weak		__nv_reservedSMEM_offset_0_alias
	.size		__nv_reservedSMEM_offset_0_alias, 0, 64
	.other		__nv_reservedSMEM_offset_0_alias,@"STO_CUDA_RESERVED_SHARED STV_DEFAULT"
__nv_reservedSMEM_offset_0_alias:
	.zero		0
	.zero		64


//--------------------- .nv.constant0._Z19computeForcesKerneliPK7double3PS_ --------------------------
	.section	.nv.constant0._Z19computeForcesKerneliPK7double3PS_,"a",@progbits
	.sectionflags	@""
	.align	4
.nv.constant0._Z19computeForcesKerneliPK7double3PS_:
	.zero		920


//--------------------- SYMBOLS --------------------------

	.type		.nv.reservedSmem.offset0,@object
	.size		.nv.reservedSmem.offset0,0x4
